//
// Generated by NVIDIA NVVM Compiler
//
// Compiler Build ID: CL-36424714
// Cuda compilation tools, release 13.0, V13.0.88
// Based on NVVM 20.0.0
//

.version 9.0
.target sm_100
.address_size 64

	// .globl	_Z11spmm_kernelPdPiS0_S_S_iiii
// _ZZ11ddmm_kernelPdS_S_iiiiE2As has been demoted
// _ZZ11ddmm_kernelPdS_S_iiiiE2Bs has been demoted

.visible .entry _Z11spmm_kernelPdPiS0_S_S_iiii(
	.param .u64 .ptr .align 1 _Z11spmm_kernelPdPiS0_S_S_iiii_param_0,
	.param .u64 .ptr .align 1 _Z11spmm_kernelPdPiS0_S_S_iiii_param_1,
	.param .u64 .ptr .align 1 _Z11spmm_kernelPdPiS0_S_S_iiii_param_2,
	.param .u64 .ptr .align 1 _Z11spmm_kernelPdPiS0_S_S_iiii_param_3,
	.param .u64 .ptr .align 1 _Z11spmm_kernelPdPiS0_S_S_iiii_param_4,
	.param .u32 _Z11spmm_kernelPdPiS0_S_S_iiii_param_5,
	.param .u32 _Z11spmm_kernelPdPiS0_S_S_iiii_param_6,
	.param .u32 _Z11spmm_kernelPdPiS0_S_S_iiii_param_7,
	.param .u32 _Z11spmm_kernelPdPiS0_S_S_iiii_param_8
)
{
	.reg .pred 	%p<13>;
	.reg .b32 	%r<66>;
	.reg .b64 	%rd<63>;
	.reg .b64 	%fd<68>;

	ld.param.u64 	%rd8, [_Z11spmm_kernelPdPiS0_S_S_iiii_param_0];
	ld.param.u64 	%rd9, [_Z11spmm_kernelPdPiS0_S_S_iiii_param_1];
	ld.param.u64 	%rd6, [_Z11spmm_kernelPdPiS0_S_S_iiii_param_2];
	ld.param.u64 	%rd10, [_Z11spmm_kernelPdPiS0_S_S_iiii_param_3];
	ld.param.u64 	%rd7, [_Z11spmm_kernelPdPiS0_S_S_iiii_param_4];
	ld.param.u32 	%r19, [_Z11spmm_kernelPdPiS0_S_S_iiii_param_5];
	ld.param.u32 	%r20, [_Z11spmm_kernelPdPiS0_S_S_iiii_param_8];
	cvta.to.global.u64 	%rd1, %rd10;
	cvta.to.global.u64 	%rd2, %rd8;
	cvta.to.global.u64 	%rd3, %rd9;
	mov.u32 	%r21, %ctaid.y;
	mov.u32 	%r22, %tid.y;
	add.s32 	%r1, %r21, %r22;
	mov.u32 	%r23, %ctaid.x;
	shl.b32 	%r24, %r23, 1;
	mov.u32 	%r25, %tid.x;
	add.s32 	%r26, %r24, %r25;
	setp.ge.s32 	%p1, %r1, %r19;
	setp.ge.s32 	%p2, %r26, %r20;
	or.pred  	%p3, %p1, %p2;
	@%p3 bra 	$L__BB0_14;
	cvta.to.global.u64 	%rd11, %rd6;
	mul.wide.u32 	%rd12, %r1, 4;
	add.s64 	%rd13, %rd11, %rd12;
	ld.global.u32 	%r63, [%rd13];
	ld.global.u32 	%r4, [%rd13+4];
	setp.ge.s32 	%p4, %r63, %r4;
	mov.f64 	%fd67, 0d0000000000000000;
	@%p4 bra 	$L__BB0_13;
	sub.s32 	%r5, %r4, %r63;
	and.b32  	%r6, %r5, 7;
	sub.s32 	%r27, %r63, %r4;
	setp.gt.u32 	%p5, %r27, -8;
	mov.f64 	%fd67, 0d0000000000000000;
	@%p5 bra 	$L__BB0_5;
	and.b32  	%r28, %r5, -8;
	neg.s32 	%r61, %r28;
	add.s64 	%rd4, %rd3, 16;
	add.s64 	%rd5, %rd2, 32;
	mov.f64 	%fd67, 0d0000000000000000;
$L__BB0_4:
	.pragma "nounroll";
	mul.wide.s32 	%rd14, %r63, 4;
	add.s64 	%rd15, %rd4, %rd14;
	mul.wide.s32 	%rd16, %r63, 8;
	add.s64 	%rd17, %rd5, %rd16;
	ld.global.u32 	%r29, [%rd15+-16];
	ld.global.f64 	%fd17, [%rd17+-32];
	mad.lo.s32 	%r30, %r29, %r20, %r26;
	mul.wide.s32 	%rd18, %r30, 8;
	add.s64 	%rd19, %rd1, %rd18;
	ld.global.f64 	%fd18, [%rd19];
	fma.rn.f64 	%fd19, %fd17, %fd18, %fd67;
	ld.global.u32 	%r31, [%rd15+-12];
	ld.global.f64 	%fd20, [%rd17+-24];
	mad.lo.s32 	%r32, %r31, %r20, %r26;
	mul.wide.s32 	%rd20, %r32, 8;
	add.s64 	%rd21, %rd1, %rd20;
	ld.global.f64 	%fd21, [%rd21];
	fma.rn.f64 	%fd22, %fd20, %fd21, %fd19;
	ld.global.u32 	%r33, [%rd15+-8];
	ld.global.f64 	%fd23, [%rd17+-16];
	mad.lo.s32 	%r34, %r33, %r20, %r26;
	mul.wide.s32 	%rd22, %r34, 8;
	add.s64 	%rd23, %rd1, %rd22;
	ld.global.f64 	%fd24, [%rd23];
	fma.rn.f64 	%fd25, %fd23, %fd24, %fd22;
	ld.global.u32 	%r35, [%rd15+-4];
	ld.global.f64 	%fd26, [%rd17+-8];
	mad.lo.s32 	%r36, %r35, %r20, %r26;
	mul.wide.s32 	%rd24, %r36, 8;
	add.s64 	%rd25, %rd1, %rd24;
	ld.global.f64 	%fd27, [%rd25];
	fma.rn.f64 	%fd28, %fd26, %fd27, %fd25;
	ld.global.u32 	%r37, [%rd15];
	ld.global.f64 	%fd29, [%rd17];
	mad.lo.s32 	%r38, %r37, %r20, %r26;
	mul.wide.s32 	%rd26, %r38, 8;
	add.s64 	%rd27, %rd1, %rd26;
	ld.global.f64 	%fd30, [%rd27];
	fma.rn.f64 	%fd31, %fd29, %fd30, %fd28;
	ld.global.u32 	%r39, [%rd15+4];
	ld.global.f64 	%fd32, [%rd17+8];
	mad.lo.s32 	%r40, %r39, %r20, %r26;
	mul.wide.s32 	%rd28, %r40, 8;
	add.s64 	%rd29, %rd1, %rd28;
	ld.global.f64 	%fd33, [%rd29];
	fma.rn.f64 	%fd34, %fd32, %fd33, %fd31;
	ld.global.u32 	%r41, [%rd15+8];
	ld.global.f64 	%fd35, [%rd17+16];
	mad.lo.s32 	%r42, %r41, %r20, %r26;
	mul.wide.s32 	%rd30, %r42, 8;
	add.s64 	%rd31, %rd1, %rd30;
	ld.global.f64 	%fd36, [%rd31];
	fma.rn.f64 	%fd37, %fd35, %fd36, %fd34;
	ld.global.u32 	%r43, [%rd15+12];
	ld.global.f64 	%fd38, [%rd17+24];
	mad.lo.s32 	%r44, %r43, %r20, %r26;
	mul.wide.s32 	%rd32, %r44, 8;
	add.s64 	%rd33, %rd1, %rd32;
	ld.global.f64 	%fd39, [%rd33];
	fma.rn.f64 	%fd67, %fd38, %fd39, %fd37;
	add.s32 	%r63, %r63, 8;
	add.s32 	%r61, %r61, 8;
	setp.ne.s32 	%p6, %r61, 0;
	@%p6 bra 	$L__BB0_4;
$L__BB0_5:
	setp.eq.s32 	%p7, %r6, 0;
	@%p7 bra 	$L__BB0_13;
	and.b32  	%r13, %r5, 3;
	setp.lt.u32 	%p8, %r6, 4;
	@%p8 bra 	$L__BB0_8;
	mul.wide.s32 	%rd34, %r63, 4;
	add.s64 	%rd35, %rd3, %rd34;
	ld.global.u32 	%r45, [%rd35];
	mul.wide.s32 	%rd36, %r63, 8;
	add.s64 	%rd37, %rd2, %rd36;
	ld.global.f64 	%fd41, [%rd37];
	mad.lo.s32 	%r46, %r45, %r20, %r26;
	mul.wide.s32 	%rd38, %r46, 8;
	add.s64 	%rd39, %rd1, %rd38;
	ld.global.f64 	%fd42, [%rd39];
	fma.rn.f64 	%fd43, %fd41, %fd42, %fd67;
	ld.global.u32 	%r47, [%rd35+4];
	ld.global.f64 	%fd44, [%rd37+8];
	mad.lo.s32 	%r48, %r47, %r20, %r26;
	mul.wide.s32 	%rd40, %r48, 8;
	add.s64 	%rd41, %rd1, %rd40;
	ld.global.f64 	%fd45, [%rd41];
	fma.rn.f64 	%fd46, %fd44, %fd45, %fd43;
	ld.global.u32 	%r49, [%rd35+8];
	ld.global.f64 	%fd47, [%rd37+16];
	mad.lo.s32 	%r50, %r49, %r20, %r26;
	mul.wide.s32 	%rd42, %r50, 8;
	add.s64 	%rd43, %rd1, %rd42;
	ld.global.f64 	%fd48, [%rd43];
	fma.rn.f64 	%fd49, %fd47, %fd48, %fd46;
	ld.global.u32 	%r51, [%rd35+12];
	ld.global.f64 	%fd50, [%rd37+24];
	mad.lo.s32 	%r52, %r51, %r20, %r26;
	mul.wide.s32 	%rd44, %r52, 8;
	add.s64 	%rd45, %rd1, %rd44;
	ld.global.f64 	%fd51, [%rd45];
	fma.rn.f64 	%fd67, %fd50, %fd51, %fd49;
	add.s32 	%r63, %r63, 4;
$L__BB0_8:
	setp.eq.s32 	%p9, %r13, 0;
	@%p9 bra 	$L__BB0_13;
	setp.eq.s32 	%p10, %r13, 1;
	@%p10 bra 	$L__BB0_11;
	mul.wide.s32 	%rd46, %r63, 4;
	add.s64 	%rd47, %rd3, %rd46;
	ld.global.u32 	%r53, [%rd47];
	mul.wide.s32 	%rd48, %r63, 8;
	add.s64 	%rd49, %rd2, %rd48;
	ld.global.f64 	%fd53, [%rd49];
	mad.lo.s32 	%r54, %r53, %r20, %r26;
	mul.wide.s32 	%rd50, %r54, 8;
	add.s64 	%rd51, %rd1, %rd50;
	ld.global.f64 	%fd54, [%rd51];
	fma.rn.f64 	%fd55, %fd53, %fd54, %fd67;
	ld.global.u32 	%r55, [%rd47+4];
	ld.global.f64 	%fd56, [%rd49+8];
	mad.lo.s32 	%r56, %r55, %r20, %r26;
	mul.wide.s32 	%rd52, %r56, 8;
	add.s64 	%rd53, %rd1, %rd52;
	ld.global.f64 	%fd57, [%rd53];
	fma.rn.f64 	%fd67, %fd56, %fd57, %fd55;
	add.s32 	%r63, %r63, 2;
$L__BB0_11:
	and.b32  	%r57, %r5, 1;
	setp.eq.b32 	%p11, %r57, 1;
	not.pred 	%p12, %p11;
	@%p12 bra 	$L__BB0_13;
	mul.wide.s32 	%rd54, %r63, 4;
	add.s64 	%rd55, %rd3, %rd54;
	ld.global.u32 	%r58, [%rd55];
	mul.wide.s32 	%rd56, %r63, 8;
	add.s64 	%rd57, %rd2, %rd56;
	ld.global.f64 	%fd58, [%rd57];
	mad.lo.s32 	%r59, %r58, %r20, %r26;
	mul.wide.s32 	%rd58, %r59, 8;
	add.s64 	%rd59, %rd1, %rd58;
	ld.global.f64 	%fd59, [%rd59];
	fma.rn.f64 	%fd67, %fd58, %fd59, %fd67;
$L__BB0_13:
	mad.lo.s32 	%r60, %r20, %r1, %r26;
	cvta.to.global.u64 	%rd60, %rd7;
	mul.wide.s32 	%rd61, %r60, 8;
	add.s64 	%rd62, %rd60, %rd61;
	st.global.f64 	[%rd62], %fd67;
$L__BB0_14:
	ret;

}
	// .globl	_Z12sddmm_kernelPdPiS0_iS_S_ii
.visible .entry _Z12sddmm_kernelPdPiS0_iS_S_ii(
	.param .u64 .ptr .align 1 _Z12sddmm_kernelPdPiS0_iS_S_ii_param_0,
	.param .u64 .ptr .align 1 _Z12sddmm_kernelPdPiS0_iS_S_ii_param_1,
	.param .u64 .ptr .align 1 _Z12sddmm_kernelPdPiS0_iS_S_ii_param_2,
	.param .u32 _Z12sddmm_kernelPdPiS0_iS_S_ii_param_3,
	.param .u64 .ptr .align 1 _Z12sddmm_kernelPdPiS0_iS_S_ii_param_4,
	.param .u64 .ptr .align 1 _Z12sddmm_kernelPdPiS0_iS_S_ii_param_5,
	.param .u32 _Z12sddmm_kernelPdPiS0_iS_S_ii_param_6,
	.param .u32 _Z12sddmm_kernelPdPiS0_iS_S_ii_param_7
)
{
	.reg .pred 	%p<14>;
	.reg .b32 	%r<60>;
	.reg .b64 	%rd<35>;
	.reg .b64 	%fd<114>;

	ld.param.u64 	%rd4, [_Z12sddmm_kernelPdPiS0_iS_S_ii_param_0];
	ld.param.u64 	%rd5, [_Z12sddmm_kernelPdPiS0_iS_S_ii_param_1];
	ld.param.u64 	%rd6, [_Z12sddmm_kernelPdPiS0_iS_S_ii_param_2];
	ld.param.u32 	%r37, [_Z12sddmm_kernelPdPiS0_iS_S_ii_param_3];
	ld.param.u64 	%rd8, [_Z12sddmm_kernelPdPiS0_iS_S_ii_param_4];
	ld.param.u64 	%rd7, [_Z12sddmm_kernelPdPiS0_iS_S_ii_param_5];
	ld.param.u32 	%r35, [_Z12sddmm_kernelPdPiS0_iS_S_ii_param_6];
	ld.param.u32 	%r36, [_Z12sddmm_kernelPdPiS0_iS_S_ii_param_7];
	cvta.to.global.u64 	%rd1, %rd8;
	mov.u32 	%r38, %ctaid.x;
	shl.b32 	%r39, %r38, 1;
	mov.u32 	%r40, %tid.x;
	add.s32 	%r1, %r39, %r40;
	setp.ge.s32 	%p1, %r1, %r37;
	@%p1 bra 	$L__BB1_20;
	cvta.to.global.u64 	%rd9, %rd5;
	mul.wide.s32 	%rd10, %r1, 4;
	add.s64 	%rd11, %rd9, %rd10;
	ld.global.u32 	%r2, [%rd11];
	setp.lt.s32 	%p2, %r35, 1;
	mov.b32 	%r50, -1;
	@%p2 bra 	$L__BB1_6;
	add.s32 	%r50, %r35, -1;
	cvta.to.global.u64 	%rd2, %rd6;
	mov.b32 	%r49, 0;
$L__BB1_3:
	mul.wide.u32 	%rd12, %r49, 4;
	add.s64 	%rd13, %rd2, %rd12;
	ld.global.u32 	%r43, [%rd13];
	setp.gt.s32 	%p3, %r43, %r1;
	@%p3 bra 	$L__BB1_5;
	add.s32 	%r49, %r49, 1;
	setp.eq.s32 	%p4, %r49, %r35;
	@%p4 bra 	$L__BB1_6;
	bra.uni 	$L__BB1_3;
$L__BB1_5:
	add.s32 	%r50, %r49, -1;
$L__BB1_6:
	setp.lt.s32 	%p5, %r36, 1;
	mov.f64 	%fd113, 0d0000000000000000;
	@%p5 bra 	$L__BB1_19;
	mul.lo.s32 	%r8, %r50, %r36;
	mul.lo.s32 	%r9, %r2, %r36;
	and.b32  	%r10, %r36, 15;
	setp.lt.u32 	%p6, %r36, 16;
	mov.f64 	%fd113, 0d0000000000000000;
	mov.b32 	%r55, 0;
	@%p6 bra 	$L__BB1_10;
	and.b32  	%r55, %r36, 2147483632;
	neg.s32 	%r53, %r55;
	add.s64 	%rd3, %rd1, 64;
	mov.f64 	%fd113, 0d0000000000000000;
	mov.u32 	%r51, %r9;
	mov.u32 	%r52, %r8;
$L__BB1_9:
	.pragma "nounroll";
	mul.wide.s32 	%rd14, %r52, 8;
	add.s64 	%rd15, %rd3, %rd14;
	mul.wide.s32 	%rd16, %r51, 8;
	add.s64 	%rd17, %rd3, %rd16;
	ld.global.f64 	%fd18, [%rd15+-64];
	ld.global.f64 	%fd19, [%rd17+-64];
	fma.rn.f64 	%fd20, %fd18, %fd19, %fd113;
	ld.global.f64 	%fd21, [%rd15+-56];
	ld.global.f64 	%fd22, [%rd17+-56];
	fma.rn.f64 	%fd23, %fd21, %fd22, %fd20;
	ld.global.f64 	%fd24, [%rd15+-48];
	ld.global.f64 	%fd25, [%rd17+-48];
	fma.rn.f64 	%fd26, %fd24, %fd25, %fd23;
	ld.global.f64 	%fd27, [%rd15+-40];
	ld.global.f64 	%fd28, [%rd17+-40];
	fma.rn.f64 	%fd29, %fd27, %fd28, %fd26;
	ld.global.f64 	%fd30, [%rd15+-32];
	ld.global.f64 	%fd31, [%rd17+-32];
	fma.rn.f64 	%fd32, %fd30, %fd31, %fd29;
	ld.global.f64 	%fd33, [%rd15+-24];
	ld.global.f64 	%fd34, [%rd17+-24];
	fma.rn.f64 	%fd35, %fd33, %fd34, %fd32;
	ld.global.f64 	%fd36, [%rd15+-16];
	ld.global.f64 	%fd37, [%rd17+-16];
	fma.rn.f64 	%fd38, %fd36, %fd37, %fd35;
	ld.global.f64 	%fd39, [%rd15+-8];
	ld.global.f64 	%fd40, [%rd17+-8];
	fma.rn.f64 	%fd41, %fd39, %fd40, %fd38;
	ld.global.f64 	%fd42, [%rd15];
	ld.global.f64 	%fd43, [%rd17];
	fma.rn.f64 	%fd44, %fd42, %fd43, %fd41;
	ld.global.f64 	%fd45, [%rd15+8];
	ld.global.f64 	%fd46, [%rd17+8];
	fma.rn.f64 	%fd47, %fd45, %fd46, %fd44;
	ld.global.f64 	%fd48, [%rd15+16];
	ld.global.f64 	%fd49, [%rd17+16];
	fma.rn.f64 	%fd50, %fd48, %fd49, %fd47;
	ld.global.f64 	%fd51, [%rd15+24];
	ld.global.f64 	%fd52, [%rd17+24];
	fma.rn.f64 	%fd53, %fd51, %fd52, %fd50;
	ld.global.f64 	%fd54, [%rd15+32];
	ld.global.f64 	%fd55, [%rd17+32];
	fma.rn.f64 	%fd56, %fd54, %fd55, %fd53;
	ld.global.f64 	%fd57, [%rd15+40];
	ld.global.f64 	%fd58, [%rd17+40];
	fma.rn.f64 	%fd59, %fd57, %fd58, %fd56;
	ld.global.f64 	%fd60, [%rd15+48];
	ld.global.f64 	%fd61, [%rd17+48];
	fma.rn.f64 	%fd62, %fd60, %fd61, %fd59;
	ld.global.f64 	%fd63, [%rd15+56];
	ld.global.f64 	%fd64, [%rd17+56];
	fma.rn.f64 	%fd113, %fd63, %fd64, %fd62;
	add.s32 	%r53, %r53, 16;
	add.s32 	%r52, %r52, 16;
	add.s32 	%r51, %r51, 16;
	setp.ne.s32 	%p7, %r53, 0;
	@%p7 bra 	$L__BB1_9;
$L__BB1_10:
	setp.eq.s32 	%p8, %r10, 0;
	@%p8 bra 	$L__BB1_19;
	and.b32  	%r20, %r36, 7;
	setp.lt.u32 	%p9, %r10, 8;
	@%p9 bra 	$L__BB1_13;
	add.s32 	%r45, %r55, %r8;
	mul.wide.s32 	%rd18, %r45, 8;
	add.s64 	%rd19, %rd1, %rd18;
	ld.global.f64 	%fd66, [%rd19];
	add.s32 	%r46, %r55, %r9;
	mul.wide.s32 	%rd20, %r46, 8;
	add.s64 	%rd21, %rd1, %rd20;
	ld.global.f64 	%fd67, [%rd21];
	fma.rn.f64 	%fd68, %fd66, %fd67, %fd113;
	ld.global.f64 	%fd69, [%rd19+8];
	ld.global.f64 	%fd70, [%rd21+8];
	fma.rn.f64 	%fd71, %fd69, %fd70, %fd68;
	ld.global.f64 	%fd72, [%rd19+16];
	ld.global.f64 	%fd73, [%rd21+16];
	fma.rn.f64 	%fd74, %fd72, %fd73, %fd71;
	ld.global.f64 	%fd75, [%rd19+24];
	ld.global.f64 	%fd76, [%rd21+24];
	fma.rn.f64 	%fd77, %fd75, %fd76, %fd74;
	ld.global.f64 	%fd78, [%rd19+32];
	ld.global.f64 	%fd79, [%rd21+32];
	fma.rn.f64 	%fd80, %fd78, %fd79, %fd77;
	ld.global.f64 	%fd81, [%rd19+40];
	ld.global.f64 	%fd82, [%rd21+40];
	fma.rn.f64 	%fd83, %fd81, %fd82, %fd80;
	ld.global.f64 	%fd84, [%rd19+48];
	ld.global.f64 	%fd85, [%rd21+48];
	fma.rn.f64 	%fd86, %fd84, %fd85, %fd83;
	ld.global.f64 	%fd87, [%rd19+56];
	ld.global.f64 	%fd88, [%rd21+56];
	fma.rn.f64 	%fd113, %fd87, %fd88, %fd86;
	add.s32 	%r55, %r55, 8;
$L__BB1_13:
	setp.eq.s32 	%p10, %r20, 0;
	@%p10 bra 	$L__BB1_19;
	and.b32  	%r23, %r36, 3;
	setp.lt.u32 	%p11, %r20, 4;
	@%p11 bra 	$L__BB1_16;
	add.s32 	%r47, %r55, %r8;
	mul.wide.s32 	%rd22, %r47, 8;
	add.s64 	%rd23, %rd1, %rd22;
	ld.global.f64 	%fd90, [%rd23];
	add.s32 	%r48, %r55, %r9;
	mul.wide.s32 	%rd24, %r48, 8;
	add.s64 	%rd25, %rd1, %rd24;
	ld.global.f64 	%fd91, [%rd25];
	fma.rn.f64 	%fd92, %fd90, %fd91, %fd113;
	ld.global.f64 	%fd93, [%rd23+8];
	ld.global.f64 	%fd94, [%rd25+8];
	fma.rn.f64 	%fd95, %fd93, %fd94, %fd92;
	ld.global.f64 	%fd96, [%rd23+16];
	ld.global.f64 	%fd97, [%rd25+16];
	fma.rn.f64 	%fd98, %fd96, %fd97, %fd95;
	ld.global.f64 	%fd99, [%rd23+24];
	ld.global.f64 	%fd100, [%rd25+24];
	fma.rn.f64 	%fd113, %fd99, %fd100, %fd98;
	add.s32 	%r55, %r55, 4;
$L__BB1_16:
	setp.eq.s32 	%p12, %r23, 0;
	@%p12 bra 	$L__BB1_19;
	add.s32 	%r59, %r55, %r9;
	add.s32 	%r58, %r55, %r8;
	neg.s32 	%r57, %r23;
$L__BB1_18:
	.pragma "nounroll";
	mul.wide.s32 	%rd26, %r59, 8;
	add.s64 	%rd27, %rd1, %rd26;
	mul.wide.s32 	%rd28, %r58, 8;
	add.s64 	%rd29, %rd1, %rd28;
	ld.global.f64 	%fd101, [%rd29];
	ld.global.f64 	%fd102, [%rd27];
	fma.rn.f64 	%fd113, %fd101, %fd102, %fd113;
	add.s32 	%r59, %r59, 1;
	add.s32 	%r58, %r58, 1;
	add.s32 	%r57, %r57, 1;
	setp.ne.s32 	%p13, %r57, 0;
	@%p13 bra 	$L__BB1_18;
$L__BB1_19:
	cvta.to.global.u64 	%rd30, %rd4;
	mul.wide.s32 	%rd31, %r1, 8;
	add.s64 	%rd32, %rd30, %rd31;
	ld.global.f64 	%fd103, [%rd32];
	mul.f64 	%fd104, %fd113, %fd103;
	cvta.to.global.u64 	%rd33, %rd7;
	add.s64 	%rd34, %rd33, %rd31;
	st.global.f64 	[%rd34], %fd104;
$L__BB1_20:
	ret;

}
	// .globl	_Z11ddmm_kernelPdS_S_iiii
.visible .entry _Z11ddmm_kernelPdS_S_iiii(
	.param .u64 .ptr .align 1 _Z11ddmm_kernelPdS_S_iiii_param_0,
	.param .u64 .ptr .align 1 _Z11ddmm_kernelPdS_S_iiii_param_1,
	.param .u64 .ptr .align 1 _Z11ddmm_kernelPdS_S_iiii_param_2,
	.param .u32 _Z11ddmm_kernelPdS_S_iiii_param_3,
	.param .u32 _Z11ddmm_kernelPdS_S_iiii_param_4,
	.param .u32 _Z11ddmm_kernelPdS_S_iiii_param_5,
	.param .u32 _Z11ddmm_kernelPdS_S_iiii_param_6
)
{
	.reg .pred 	%p<39>;
	.reg .b32 	%r<101>;
	.reg .b64 	%rd<39>;
	.reg .b64 	%fd<85>;
	// demoted variable
	.shared .align 8 .b8 _ZZ11ddmm_kernelPdS_S_iiiiE2As[32];
	// demoted variable
	.shared .align 8 .b8 _ZZ11ddmm_kernelPdS_S_iiiiE2Bs[32];
	ld.param.u64 	%rd5, [_Z11ddmm_kernelPdS_S_iiii_param_1];
	ld.param.u32 	%r53, [_Z11ddmm_kernelPdS_S_iiii_param_3];
	ld.param.u32 	%r54, [_Z11ddmm_kernelPdS_S_iiii_param_4];
	ld.param.u32 	%r55, [_Z11ddmm_kernelPdS_S_iiii_param_5];
	ld.param.u32 	%r56, [_Z11ddmm_kernelPdS_S_iiii_param_6];
	cvta.to.global.u64 	%rd1, %rd5;
	mov.u32 	%r57, %ctaid.x;
	shl.b32 	%r1, %r57, 1;
	mov.u32 	%r2, %tid.x;
	add.s32 	%r3, %r1, %r2;
	mov.u32 	%r58, %ctaid.y;
	shl.b32 	%r59, %r58, 1;
	mov.u32 	%r4, %tid.y;
	add.s32 	%r5, %r59, %r4;
	setp.lt.s32 	%p1, %r54, 1;
	mov.f64 	%fd84, 0d0000000000000000;
	@%p1 bra 	$L__BB2_27;
	add.s32 	%r6, %r54, 1;
	shr.u32 	%r61, %r6, 1;
	shl.b32 	%r62, %r4, 4;
	mov.u32 	%r63, _ZZ11ddmm_kernelPdS_S_iiiiE2As;
	add.s32 	%r7, %r63, %r62;
	shl.b32 	%r64, %r2, 3;
	add.s32 	%r8, %r7, %r64;
	mul.lo.s32 	%r9, %r54, %r5;
	mov.u32 	%r65, _ZZ11ddmm_kernelPdS_S_iiiiE2Bs;
	add.s32 	%r11, %r65, %r64;
	add.s32 	%r10, %r11, %r62;
	and.b32  	%r12, %r61, 3;
	setp.lt.u32 	%p2, %r54, 7;
	mov.f64 	%fd84, 0d0000000000000000;
	mov.b32 	%r95, 0;
	@%p2 bra 	$L__BB2_20;
	and.b32  	%r67, %r61, 1073741820;
	neg.s32 	%r94, %r67;
	add.s32 	%r68, %r4, 6;
	mad.lo.s32 	%r69, %r56, %r68, %r2;
	add.s32 	%r92, %r69, %r1;
	add.s32 	%r70, %r4, 4;
	mad.lo.s32 	%r71, %r56, %r70, %r2;
	add.s32 	%r91, %r71, %r1;
	add.s32 	%r72, %r4, 2;
	mad.lo.s32 	%r73, %r56, %r72, %r2;
	add.s32 	%r90, %r73, %r1;
	mad.lo.s32 	%r74, %r4, %r56, %r2;
	add.s32 	%r89, %r74, %r1;
	add.s32 	%r87, %r2, %r9;
	mov.f64 	%fd84, 0d0000000000000000;
	mov.u32 	%r88, %r2;
	mov.u32 	%r93, %r4;
$L__BB2_3:
	setp.ge.s32 	%p3, %r5, %r53;
	setp.ge.s32 	%p4, %r88, %r54;
	mov.f64 	%fd71, 0d0000000000000000;
	or.pred  	%p5, %p3, %p4;
	@%p5 bra 	$L__BB2_5;
	ld.param.u64 	%rd33, [_Z11ddmm_kernelPdS_S_iiii_param_0];
	cvta.to.global.u64 	%rd6, %rd33;
	mul.wide.s32 	%rd7, %r87, 8;
	add.s64 	%rd8, %rd6, %rd7;
	ld.global.f64 	%fd71, [%rd8];
$L__BB2_5:
	setp.ge.s32 	%p6, %r3, %r56;
	st.shared.f64 	[%r8], %fd71;
	setp.ge.s32 	%p7, %r93, %r55;
	mov.f64 	%fd72, 0d0000000000000000;
	or.pred  	%p8, %p7, %p6;
	@%p8 bra 	$L__BB2_7;
	mul.wide.s32 	%rd9, %r89, 8;
	add.s64 	%rd10, %rd1, %rd9;
	ld.global.f64 	%fd72, [%rd10];
$L__BB2_7:
	st.shared.f64 	[%r10], %fd72;
	bar.sync 	0;
	ld.shared.f64 	%fd38, [%r7];
	ld.shared.f64 	%fd39, [%r11];
	fma.rn.f64 	%fd40, %fd38, %fd39, %fd84;
	ld.shared.f64 	%fd41, [%r7+8];
	ld.shared.f64 	%fd42, [%r11+16];
	fma.rn.f64 	%fd6, %fd41, %fd42, %fd40;
	bar.sync 	0;
	add.s32 	%r75, %r88, 2;
	setp.ge.s32 	%p10, %r75, %r54;
	mov.f64 	%fd73, 0d0000000000000000;
	or.pred  	%p11, %p3, %p10;
	@%p11 bra 	$L__BB2_9;
	ld.param.u64 	%rd34, [_Z11ddmm_kernelPdS_S_iiii_param_0];
	cvta.to.global.u64 	%rd11, %rd34;
	mul.wide.s32 	%rd12, %r87, 8;
	add.s64 	%rd13, %rd11, %rd12;
	ld.global.f64 	%fd73, [%rd13+16];
$L__BB2_9:
	st.shared.f64 	[%r8], %fd73;
	add.s32 	%r76, %r93, 2;
	setp.ge.s32 	%p13, %r76, %r55;
	mov.f64 	%fd74, 0d0000000000000000;
	or.pred  	%p14, %p13, %p6;
	@%p14 bra 	$L__BB2_11;
	mul.wide.s32 	%rd14, %r90, 8;
	add.s64 	%rd15, %rd1, %rd14;
	ld.global.f64 	%fd74, [%rd15];
$L__BB2_11:
	st.shared.f64 	[%r10], %fd74;
	bar.sync 	0;
	ld.shared.f64 	%fd45, [%r7];
	ld.shared.f64 	%fd46, [%r11];
	fma.rn.f64 	%fd47, %fd45, %fd46, %fd6;
	ld.shared.f64 	%fd48, [%r7+8];
	ld.shared.f64 	%fd49, [%r11+16];
	fma.rn.f64 	%fd11, %fd48, %fd49, %fd47;
	bar.sync 	0;
	add.s32 	%r77, %r88, 4;
	setp.ge.s32 	%p16, %r77, %r54;
	mov.f64 	%fd75, 0d0000000000000000;
	or.pred  	%p17, %p3, %p16;
	@%p17 bra 	$L__BB2_13;
	ld.param.u64 	%rd35, [_Z11ddmm_kernelPdS_S_iiii_param_0];
	cvta.to.global.u64 	%rd16, %rd35;
	mul.wide.s32 	%rd17, %r87, 8;
	add.s64 	%rd18, %rd16, %rd17;
	ld.global.f64 	%fd75, [%rd18+32];
$L__BB2_13:
	st.shared.f64 	[%r8], %fd75;
	add.s32 	%r78, %r93, 4;
	setp.ge.s32 	%p19, %r78, %r55;
	mov.f64 	%fd76, 0d0000000000000000;
	or.pred  	%p20, %p19, %p6;
	@%p20 bra 	$L__BB2_15;
	mul.wide.s32 	%rd19, %r91, 8;
	add.s64 	%rd20, %rd1, %rd19;
	ld.global.f64 	%fd76, [%rd20];
$L__BB2_15:
	st.shared.f64 	[%r10], %fd76;
	bar.sync 	0;
	ld.shared.f64 	%fd52, [%r7];
	ld.shared.f64 	%fd53, [%r11];
	fma.rn.f64 	%fd54, %fd52, %fd53, %fd11;
	ld.shared.f64 	%fd55, [%r7+8];
	ld.shared.f64 	%fd56, [%r11+16];
	fma.rn.f64 	%fd16, %fd55, %fd56, %fd54;
	bar.sync 	0;
	add.s32 	%r79, %r88, 6;
	setp.ge.s32 	%p22, %r79, %r54;
	mov.f64 	%fd77, 0d0000000000000000;
	or.pred  	%p23, %p3, %p22;
	@%p23 bra 	$L__BB2_17;
	ld.param.u64 	%rd36, [_Z11ddmm_kernelPdS_S_iiii_param_0];
	cvta.to.global.u64 	%rd21, %rd36;
	mul.wide.s32 	%rd22, %r87, 8;
	add.s64 	%rd23, %rd21, %rd22;
	ld.global.f64 	%fd77, [%rd23+48];
$L__BB2_17:
	st.shared.f64 	[%r8], %fd77;
	add.s32 	%r80, %r93, 6;
	setp.ge.s32 	%p25, %r80, %r55;
	mov.f64 	%fd78, 0d0000000000000000;
	or.pred  	%p26, %p25, %p6;
	@%p26 bra 	$L__BB2_19;
	mul.wide.s32 	%rd24, %r92, 8;
	add.s64 	%rd25, %rd1, %rd24;
	ld.global.f64 	%fd78, [%rd25];
$L__BB2_19:
	add.s32 	%r81, %r54, 1;
	shr.u32 	%r82, %r81, 1;
	and.b32  	%r95, %r82, 1073741820;
	st.shared.f64 	[%r10], %fd78;
	bar.sync 	0;
	ld.shared.f64 	%fd58, [%r7];
	ld.shared.f64 	%fd59, [%r11];
	fma.rn.f64 	%fd60, %fd58, %fd59, %fd16;
	ld.shared.f64 	%fd61, [%r7+8];
	ld.shared.f64 	%fd62, [%r11+16];
	fma.rn.f64 	%fd84, %fd61, %fd62, %fd60;
	bar.sync 	0;
	add.s32 	%r94, %r94, 4;
	add.s32 	%r93, %r93, 8;
	shl.b32 	%r83, %r56, 3;
	add.s32 	%r92, %r92, %r83;
	add.s32 	%r91, %r91, %r83;
	add.s32 	%r90, %r90, %r83;
	add.s32 	%r89, %r89, %r83;
	add.s32 	%r88, %r88, 8;
	add.s32 	%r87, %r87, 8;
	setp.ne.s32 	%p27, %r94, 0;
	@%p27 bra 	$L__BB2_3;
$L__BB2_20:
	setp.eq.s32 	%p28, %r12, 0;
	@%p28 bra 	$L__BB2_27;
	shl.b32 	%r84, %r95, 1;
	add.s32 	%r99, %r4, %r84;
	mad.lo.s32 	%r85, %r56, %r99, %r2;
	add.s32 	%r100, %r85, %r1;
	shl.b32 	%r39, %r56, 1;
	add.s32 	%r97, %r2, %r84;
	mad.lo.s32 	%r98, %r54, %r5, %r97;
	neg.s32 	%r96, %r12;
$L__BB2_22:
	.pragma "nounroll";
	ld.param.u64 	%rd37, [_Z11ddmm_kernelPdS_S_iiii_param_0];
	setp.ge.s32 	%p29, %r5, %r53;
	mul.wide.s32 	%rd26, %r98, 8;
	cvta.to.global.u64 	%rd27, %rd37;
	add.s64 	%rd2, %rd27, %rd26;
	setp.ge.s32 	%p30, %r97, %r54;
	mov.f64 	%fd82, 0d0000000000000000;
	or.pred  	%p31, %p29, %p30;
	@%p31 bra 	$L__BB2_24;
	ld.global.f64 	%fd82, [%rd2];
$L__BB2_24:
	setp.ge.s32 	%p32, %r3, %r56;
	st.shared.f64 	[%r8], %fd82;
	setp.ge.s32 	%p33, %r99, %r55;
	mov.f64 	%fd83, 0d0000000000000000;
	or.pred  	%p34, %p33, %p32;
	@%p34 bra 	$L__BB2_26;
	mul.wide.s32 	%rd28, %r100, 8;
	add.s64 	%rd29, %rd1, %rd28;
	ld.global.f64 	%fd83, [%rd29];
$L__BB2_26:
	st.shared.f64 	[%r10], %fd83;
	bar.sync 	0;
	ld.shared.f64 	%fd65, [%r7];
	ld.shared.f64 	%fd66, [%r11];
	fma.rn.f64 	%fd67, %fd65, %fd66, %fd84;
	ld.shared.f64 	%fd68, [%r7+8];
	ld.shared.f64 	%fd69, [%r11+16];
	fma.rn.f64 	%fd84, %fd68, %fd69, %fd67;
	bar.sync 	0;
	add.s32 	%r100, %r100, %r39;
	add.s32 	%r99, %r99, 2;
	add.s32 	%r98, %r98, 2;
	add.s32 	%r97, %r97, 2;
	add.s32 	%r96, %r96, 1;
	setp.ne.s32 	%p35, %r96, 0;
	@%p35 bra 	$L__BB2_22;
$L__BB2_27:
	setp.ge.s32 	%p36, %r5, %r53;
	setp.ge.s32 	%p37, %r3, %r56;
	or.pred  	%p38, %p36, %p37;
	@%p38 bra 	$L__BB2_29;
	ld.param.u64 	%rd38, [_Z11ddmm_kernelPdS_S_iiii_param_2];
	mad.lo.s32 	%r86, %r56, %r5, %r3;
	cvta.to.global.u64 	%rd30, %rd38;
	mul.wide.s32 	%rd31, %r86, 8;
	add.s64 	%rd32, %rd30, %rd31;
	st.global.f64 	[%rd32], %fd84;
$L__BB2_29:
	ret;

}


// ===== COMPILED SASS (sm_100) =====

	.target	sm_100

	.elftype	@"ET_EXEC"


//--------------------- .note.nv.tkinfo           --------------------------
	.section	.note.nv.tkinfo,"",@"SHT_NOTE"
	.sectionflags	@"SHF_NOTE_NV_TKINFO"
	.tkinfo
        /*0018*/ 	.word	0x00000002
        /*0030*/ 	.string	""
        /*0030*/ 	.string	"ptxas"
        /*0030*/ 	.string	"Cuda compilation tools, release 13.0, V13.0.88"
        /*0030*/ 	.string	"Build cuda_13.0.r13.0/compiler.36424714_0"
        /*0030*/ 	.string	"-arch sm_100 -m 64 "



//--------------------- .note.nv.cuinfo           --------------------------
	.section	.note.nv.cuinfo,"",@"SHT_NOTE"
	.sectionflags	@"SHF_NOTE_NV_CUINFO"
        /*0018*/ 	.short	0x0002
        /*001a*/ 	.short	0x0064
        /*001c*/ 	.short	0x0082
	.zero		2


//--------------------- .nv.info                  --------------------------
	.section	.nv.info,"",@"SHT_CUDA_INFO"
	.align	4


	//----- nvinfo : EIATTR_REGCOUNT
	.align		4
        /*0000*/ 	.byte	0x04, 0x2f
        /*0002*/ 	.short	(.L_1 - .L_0)
	.align		4
.L_0:
        /*0004*/ 	.word	index@(_Z11spmm_kernelPdPiS0_S_S_iiii)
        /*0008*/ 	.word	0x00000020


	//----- nvinfo : EIATTR_FRAME_SIZE
	.align		4
.L_1:
        /*000c*/ 	.byte	0x04, 0x11
        /*000e*/ 	.short	(.L_3 - .L_2)
	.align		4
.L_2:
        /*0010*/ 	.word	index@(_Z11spmm_kernelPdPiS0_S_S_iiii)
        /*0014*/ 	.word	0x00000000


	//----- nvinfo : EIATTR_REGCOUNT
	.align		4
.L_3:
        /*0018*/ 	.byte	0x04, 0x2f
        /*001a*/ 	.short	(.L_5 - .L_4)
	.align		4
.L_4:
        /*001c*/ 	.word	index@(_Z12sddmm_kernelPdPiS0_iS_S_ii)
        /*0020*/ 	.word	0x00000020


	//----- nvinfo : EIATTR_FRAME_SIZE
	.align		4
.L_5:
        /*0024*/ 	.byte	0x04, 0x11
        /*0026*/ 	.short	(.L_7 - .L_6)
	.align		4
.L_6:
        /*0028*/ 	.word	index@(_Z12sddmm_kernelPdPiS0_iS_S_ii)
        /*002c*/ 	.word	0x00000000


	//----- nvinfo : EIATTR_REGCOUNT
	.align		4
.L_7:
        /*0030*/ 	.byte	0x04, 0x2f
        /*0032*/ 	.short	(.L_9 - .L_8)
	.align		4
.L_8:
        /*0034*/ 	.word	index@(_Z11ddmm_kernelPdS_S_iiii)
        /*0038*/ 	.word	0x00000020


	//----- nvinfo : EIATTR_FRAME_SIZE
	.align		4
.L_9:
        /*003c*/ 	.byte	0x04, 0x11
        /*003e*/ 	.short	(.L_11 - .L_10)
	.align		4
.L_10:
        /*0040*/ 	.word	index@(_Z11ddmm_kernelPdS_S_iiii)
        /*0044*/ 	.word	0x00000000


	//----- nvinfo : EIATTR_MIN_STACK_SIZE
	.align		4
.L_11:
        /*0048*/ 	.byte	0x04, 0x12
        /*004a*/ 	.short	(.L_13 - .L_12)
	.align		4
.L_12:
        /*004c*/ 	.word	index@(_Z11ddmm_kernelPdS_S_iiii)
        /*0050*/ 	.word	0x00000000


	//----- nvinfo : EIATTR_MIN_STACK_SIZE
	.align		4
.L_13:
        /*0054*/ 	.byte	0x04, 0x12
        /*0056*/ 	.short	(.L_15 - .L_14)
	.align		4
.L_14:
        /*0058*/ 	.word	index@(_Z12sddmm_kernelPdPiS0_iS_S_ii)
        /*005c*/ 	.word	0x00000000


	//----- nvinfo : EIATTR_MIN_STACK_SIZE
	.align		4
.L_15:
        /*0060*/ 	.byte	0x04, 0x12
        /*0062*/ 	.short	(.L_17 - .L_16)
	.align		4
.L_16:
        /*0064*/ 	.word	index@(_Z11spmm_kernelPdPiS0_S_S_iiii)
        /*0068*/ 	.word	0x00000000
.L_17:


//--------------------- .nv.compat                --------------------------
	.section	.nv.compat,"",@"SHT_CUDA_COMPAT_INFO"
	.align	4
        /*0000*/ 	.byte	0x02, 0x09, 0x00, 0x00, 0x02, 0x02, 0x01, 0x00, 0x02, 0x05, 0x05, 0x00, 0x03, 0x07, 0x01, 0x01
        /*0010*/ 	.byte	0x02, 0x03, 0x00, 0x00, 0x02, 0x06, 0x01, 0x00, 0x04, 0x0b, 0x08, 0x00, 0x01, 0x00, 0x00, 0x00
        /*0020*/ 	.byte	0x00, 0x00, 0x00, 0x00


//--------------------- .nv.info._Z11ddmm_kernelPdS_S_iiii --------------------------
	.section	.nv.info._Z11ddmm_kernelPdS_S_iiii,"",@"SHT_CUDA_INFO"
	.sectionflags	@""
	.align	4


	//----- nvinfo : EIATTR_CUDA_API_VERSION
	.align		4
        /*0000*/ 	.byte	0x04, 0x37
        /*0002*/ 	.short	(.L_19 - .L_18)
.L_18:
        /*0004*/ 	.word	0x00000082


	//----- nvinfo : EIATTR_KPARAM_INFO
	.align		4
.L_19:
        /*0008*/ 	.byte	0x04, 0x17
        /*000a*/ 	.short	(.L_21 - .L_20)
.L_20:
        /*000c*/ 	.word	0x00000000
        /*0010*/ 	.short	0x0006
        /*0012*/ 	.short	0x0024
        /*0014*/ 	.byte	0x00, 0xf0, 0x11, 0x00


	//----- nvinfo : EIATTR_KPARAM_INFO
	.align		4
.L_21:
        /*0018*/ 	.byte	0x04, 0x17
        /*001a*/ 	.short	(.L_23 - .L_22)
.L_22:
        /*001c*/ 	.word	0x00000000
        /*0020*/ 	.short	0x0005
        /*0022*/ 	.short	0x0020
        /*0024*/ 	.byte	0x00, 0xf0, 0x11, 0x00


	//----- nvinfo : EIATTR_KPARAM_INFO
	.align		4
.L_23:
        /*0028*/ 	.byte	0x04, 0x17
        /*002a*/ 	.short	(.L_25 - .L_24)
.L_24:
        /*002c*/ 	.word	0x00000000
        /*0030*/ 	.short	0x0004
        /*0032*/ 	.short	0x001c
        /*0034*/ 	.byte	0x00, 0xf0, 0x11, 0x00


	//----- nvinfo : EIATTR_KPARAM_INFO
	.align		4
.L_25:
        /*0038*/ 	.byte	0x04, 0x17
        /*003a*/ 	.short	(.L_27 - .L_26)
.L_26:
        /*003c*/ 	.word	0x00000000
        /*0040*/ 	.short	0x0003
        /*0042*/ 	.short	0x0018
        /*0044*/ 	.byte	0x00, 0xf0, 0x11, 0x00


	//----- nvinfo : EIATTR_KPARAM_INFO
	.align		4
.L_27:
        /*0048*/ 	.byte	0x04, 0x17
        /*004a*/ 	.short	(.L_29 - .L_28)
.L_28:
        /*004c*/ 	.word	0x00000000
        /*0050*/ 	.short	0x0002
        /*0052*/ 	.short	0x0010
        /*0054*/ 	.byte	0x00, 0xf5, 0x21, 0x00


	//----- nvinfo : EIATTR_KPARAM_INFO
	.align		4
.L_29:
        /*0058*/ 	.byte	0x04, 0x17
        /*005a*/ 	.short	(.L_31 - .L_30)
.L_30:
        /*005c*/ 	.word	0x00000000
        /*0060*/ 	.short	0x0001
        /*0062*/ 	.short	0x0008
        /*0064*/ 	.byte	0x00, 0xf5, 0x21, 0x00


	//----- nvinfo : EIATTR_KPARAM_INFO
	.align		4
.L_31:
        /*0068*/ 	.byte	0x04, 0x17
        /*006a*/ 	.short	(.L_33 - .L_32)
.L_32:
        /*006c*/ 	.word	0x00000000
        /*0070*/ 	.short	0x0000
        /*0072*/ 	.short	0x0000
        /*0074*/ 	.byte	0x00, 0xf5, 0x21, 0x00


	//----- nvinfo : EIATTR_SPARSE_MMA_MASK
	.align		4
.L_33:
        /*0078*/ 	.byte	0x03, 0x50
        /*007a*/ 	.short	0x0000


	//----- nvinfo : EIATTR_MAXREG_COUNT
	.align		4
        /*007c*/ 	.byte	0x03, 0x1b
        /*007e*/ 	.short	0x00ff


	//----- nvinfo : EIATTR_NUM_BARRIERS
	.align		4
        /*0080*/ 	.byte	0x02, 0x4c
        /*0082*/ 	.byte	0x01
	.zero		1


	//----- nvinfo : EIATTR_MERCURY_ISA_VERSION
	.align		4
        /*0084*/ 	.byte	0x03, 0x5f
        /*0086*/ 	.short	0x0101


	//----- nvinfo : EIATTR_VRC_CTA_INIT_COUNT
	.align		4
        /*0088*/ 	.byte	0x02, 0x4a
	.zero		1
	.zero		1


	//----- nvinfo : EIATTR_EXIT_INSTR_OFFSETS
	.align		4
        /*008c*/ 	.byte	0x04, 0x1c
        /*008e*/ 	.short	(.L_35 - .L_34)


	//   ....[0]....
.L_34:
        /*0090*/ 	.word	0x00000bc0


	//   ....[1]....
        /*0094*/ 	.word	0x00000c10


	//----- nvinfo : EIATTR_CBANK_PARAM_SIZE
	.align		4
.L_35:
        /*0098*/ 	.byte	0x03, 0x19
        /*009a*/ 	.short	0x0028


	//----- nvinfo : EIATTR_PARAM_CBANK
	.align		4
        /*009c*/ 	.byte	0x04, 0x0a
        /*009e*/ 	.short	(.L_37 - .L_36)
	.align		4
.L_36:
        /*00a0*/ 	.word	index@(.nv.constant0._Z11ddmm_kernelPdS_S_iiii)
        /*00a4*/ 	.short	0x0380
        /*00a6*/ 	.short	0x0028


	//----- nvinfo : EIATTR_SW_WAR
	.align		4
.L_37:
        /*00a8*/ 	.byte	0x04, 0x36
        /*00aa*/ 	.short	(.L_39 - .L_38)
.L_38:
        /*00ac*/ 	.word	0x00000008
.L_39:


//--------------------- .nv.info._Z12sddmm_kernelPdPiS0_iS_S_ii --------------------------
	.section	.nv.info._Z12sddmm_kernelPdPiS0_iS_S_ii,"",@"SHT_CUDA_INFO"
	.sectionflags	@""
	.align	4


	//----- nvinfo : EIATTR_CUDA_API_VERSION
	.align		4
        /*0000*/ 	.byte	0x04, 0x37
        /*0002*/ 	.short	(.L_41 - .L_40)
.L_40:
        /*0004*/ 	.word	0x00000082


	//----- nvinfo : EIATTR_KPARAM_INFO
	.align		4
.L_41:
        /*0008*/ 	.byte	0x04, 0x17
        /*000a*/ 	.short	(.L_43 - .L_42)
.L_42:
        /*000c*/ 	.word	0x00000000
        /*0010*/ 	.short	0x0007
        /*0012*/ 	.short	0x0034
        /*0014*/ 	.byte	0x00, 0xf0, 0x11, 0x00


	//----- nvinfo : EIATTR_KPARAM_INFO
	.align		4
.L_43:
        /*0018*/ 	.byte	0x04, 0x17
        /*001a*/ 	.short	(.L_45 - .L_44)
.L_44:
        /*001c*/ 	.word	0x00000000
        /*0020*/ 	.short	0x0006
        /*0022*/ 	.short	0x0030
        /*0024*/ 	.byte	0x00, 0xf0, 0x11, 0x00


	//----- nvinfo : EIATTR_KPARAM_INFO
	.align		4
.L_45:
        /*0028*/ 	.byte	0x04, 0x17
        /*002a*/ 	.short	(.L_47 - .L_46)
.L_46:
        /*002c*/ 	.word	0x00000000
        /*0030*/ 	.short	0x0005
        /*0032*/ 	.short	0x0028
        /*0034*/ 	.byte	0x00, 0xf5, 0x21, 0x00


	//----- nvinfo : EIATTR_KPARAM_INFO
	.align		4
.L_47:
        /*0038*/ 	.byte	0x04, 0x17
        /*003a*/ 	.short	(.L_49 - .L_48)
.L_48:
        /*003c*/ 	.word	0x00000000
        /*0040*/ 	.short	0x0004
        /*0042*/ 	.short	0x0020
        /*0044*/ 	.byte	0x00, 0xf5, 0x21, 0x00


	//----- nvinfo : EIATTR_KPARAM_INFO
	.align		4
.L_49:
        /*0048*/ 	.byte	0x04, 0x17
        /*004a*/ 	.short	(.L_51 - .L_50)
.L_50:
        /*004c*/ 	.word	0x00000000
        /*0050*/ 	.short	0x0003
        /*0052*/ 	.short	0x0018
        /*0054*/ 	.byte	0x00, 0xf0, 0x11, 0x00


	//----- nvinfo : EIATTR_KPARAM_INFO
	.align		4
.L_51:
        /*0058*/ 	.byte	0x04, 0x17
        /*005a*/ 	.short	(.L_53 - .L_52)
.L_52:
        /*005c*/ 	.word	0x00000000
        /*0060*/ 	.short	0x0002
        /*0062*/ 	.short	0x0010
        /*0064*/ 	.byte	0x00, 0xf5, 0x21, 0x00


	//----- nvinfo : EIATTR_KPARAM_INFO
	.align		4
.L_53:
        /*0068*/ 	.byte	0x04, 0x17
        /*006a*/ 	.short	(.L_55 - .L_54)
.L_54:
        /*006c*/ 	.word	0x00000000
        /*0070*/ 	.short	0x0001
        /*0072*/ 	.short	0x0008
        /*0074*/ 	.byte	0x00, 0xf5, 0x21, 0x00


	//----- nvinfo : EIATTR_KPARAM_INFO
	.align		4
.L_55:
        /*0078*/ 	.byte	0x04, 0x17
        /*007a*/ 	.short	(.L_57 - .L_56)
.L_56:
        /*007c*/ 	.word	0x00000000
        /*0080*/ 	.short	0x0000
        /*0082*/ 	.short	0x0000
        /*0084*/ 	.byte	0x00, 0xf5, 0x21, 0x00


	//----- nvinfo : EIATTR_SPARSE_MMA_MASK
	.align		4
.L_57:
        /*0088*/ 	.byte	0x03, 0x50
        /*008a*/ 	.short	0x0000


	//----- nvinfo : EIATTR_MAXREG_COUNT
	.align		4
        /*008c*/ 	.byte	0x03, 0x1b
        /*008e*/ 	.short	0x00ff


	//----- nvinfo : EIATTR_MERCURY_ISA_VERSION
	.align		4
        /*0090*/ 	.byte	0x03, 0x5f
        /*0092*/ 	.short	0x0101


	//----- nvinfo : EIATTR_VRC_CTA_INIT_COUNT
	.align		4
        /*0094*/ 	.byte	0x02, 0x4a
	.zero		1
	.zero		1


	//----- nvinfo : EIATTR_EXIT_INSTR_OFFSETS
	.align		4
        /*0098*/ 	.byte	0x04, 0x1c
        /*009a*/ 	.short	(.L_59 - .L_58)


	//   ....[0]....
.L_58:
        /*009c*/ 	.word	0x00000060


	//   ....[1]....
        /*00a0*/ 	.word	0x00000bf0


	//----- nvinfo : EIATTR_CRS_STACK_SIZE
	.align		4
.L_59:
        /*00a4*/ 	.byte	0x04, 0x1e
        /*00a6*/ 	.short	(.L_61 - .L_60)
.L_60:
        /*00a8*/ 	.word	0x00000000


	//----- nvinfo : EIATTR_CBANK_PARAM_SIZE
	.align		4
.L_61:
        /*00ac*/ 	.byte	0x03, 0x19
        /*00ae*/ 	.short	0x0038


	//----- nvinfo : EIATTR_PARAM_CBANK
	.align		4
        /*00b0*/ 	.byte	0x04, 0x0a
        /*00b2*/ 	.short	(.L_63 - .L_62)
	.align		4
.L_62:
        /*00b4*/ 	.word	index@(.nv.constant0._Z12sddmm_kernelPdPiS0_iS_S_ii)
        /*00b8*/ 	.short	0x0380
        /*00ba*/ 	.short	0x0038


	//----- nvinfo : EIATTR_SW_WAR
	.align		4
.L_63:
        /*00bc*/ 	.byte	0x04, 0x36
        /*00be*/ 	.short	(.L_65 - .L_64)
.L_64:
        /*00c0*/ 	.word	0x00000008
.L_65:


//--------------------- .nv.info._Z11spmm_kernelPdPiS0_S_S_iiii --------------------------
	.section	.nv.info._Z11spmm_kernelPdPiS0_S_S_iiii,"",@"SHT_CUDA_INFO"
	.sectionflags	@""
	.align	4


	//----- nvinfo : EIATTR_CUDA_API_VERSION
	.align		4
        /*0000*/ 	.byte	0x04, 0x37
        /*0002*/ 	.short	(.L_67 - .L_66)
.L_66:
        /*0004*/ 	.word	0x00000082


	//----- nvinfo : EIATTR_KPARAM_INFO
	.align		4
.L_67:
        /*0008*/ 	.byte	0x04, 0x17
        /*000a*/ 	.short	(.L_69 - .L_68)
.L_68:
        /*000c*/ 	.word	0x00000000
        /*0010*/ 	.short	0x0008
        /*0012*/ 	.short	0x0034
        /*0014*/ 	.byte	0x00, 0xf0, 0x11, 0x00


	//----- nvinfo : EIATTR_KPARAM_INFO
	.align		4
.L_69:
        /*0018*/ 	.byte	0x04, 0x17
        /*001a*/ 	.short	(.L_71 - .L_70)
.L_70:
        /*001c*/ 	.word	0x00000000
        /*0020*/ 	.short	0x0007
        /*0022*/ 	.short	0x0030
        /*0024*/ 	.byte	0x00, 0xf0, 0x11, 0x00


	//----- nvinfo : EIATTR_KPARAM_INFO
	.align		4
.L_71:
        /*0028*/ 	.byte	0x04, 0x17
        /*002a*/ 	.short	(.L_73 - .L_72)
.L_72:
        /*002c*/ 	.word	0x00000000
        /*0030*/ 	.short	0x0006
        /*0032*/ 	.short	0x002c
        /*0034*/ 	.byte	0x00, 0xf0, 0x11, 0x00


	//----- nvinfo : EIATTR_KPARAM_INFO
	.align		4
.L_73:
        /*0038*/ 	.byte	0x04, 0x17
        /*003a*/ 	.short	(.L_75 - .L_74)
.L_74:
        /*003c*/ 	.word	0x00000000
        /*0040*/ 	.short	0x0005
        /*0042*/ 	.short	0x0028
        /*0044*/ 	.byte	0x00, 0xf0, 0x11, 0x00


	//----- nvinfo : EIATTR_KPARAM_INFO
	.align		4
.L_75:
        /*0048*/ 	.byte	0x04, 0x17
        /*004a*/ 	.short	(.L_77 - .L_76)
.L_76:
        /*004c*/ 	.word	0x00000000
        /*0050*/ 	.short	0x0004
        /*0052*/ 	.short	0x0020
        /*0054*/ 	.byte	0x00, 0xf5, 0x21, 0x00


	//----- nvinfo : EIATTR_KPARAM_INFO
	.align		4
.L_77:
        /*0058*/ 	.byte	0x04, 0x17
        /*005a*/ 	.short	(.L_79 - .L_78)
.L_78:
        /*005c*/ 	.word	0x00000000
        /*0060*/ 	.short	0x0003
        /*0062*/ 	.short	0x0018
        /*0064*/ 	.byte	0x00, 0xf5, 0x21, 0x00


	//----- nvinfo : EIATTR_KPARAM_INFO
	.align		4
.L_79:
        /*0068*/ 	.byte	0x04, 0x17
        /*006a*/ 	.short	(.L_81 - .L_80)
.L_80:
        /*006c*/ 	.word	0x00000000
        /*0070*/ 	.short	0x0002
        /*0072*/ 	.short	0x0010
        /*0074*/ 	.byte	0x00, 0xf5, 0x21, 0x00


	//----- nvinfo : EIATTR_KPARAM_INFO
	.align		4
.L_81:
        /*0078*/ 	.byte	0x04, 0x17
        /*007a*/ 	.short	(.L_83 - .L_82)
.L_82:
        /*007c*/ 	.word	0x00000000
        /*0080*/ 	.short	0x0001
        /*0082*/ 	.short	0x0008
        /*0084*/ 	.byte	0x00, 0xf5, 0x21, 0x00


	//----- nvinfo : EIATTR_KPARAM_INFO
	.align		4
.L_83:
        /*0088*/ 	.byte	0x04, 0x17
        /*008a*/ 	.short	(.L_85 - .L_84)
.L_84:
        /*008c*/ 	.word	0x00000000
        /*0090*/ 	.short	0x0000
        /*0092*/ 	.short	0x0000
        /*0094*/ 	.byte	0x00, 0xf5, 0x21, 0x00


	//----- nvinfo : EIATTR_SPARSE_MMA_MASK
	.align		4
.L_85:
        /*0098*/ 	.byte	0x03, 0x50
        /*009a*/ 	.short	0x0000


	//----- nvinfo : EIATTR_MAXREG_COUNT
	.align		4
        /*009c*/ 	.byte	0x03, 0x1b
        /*009e*/ 	.short	0x00ff


	//----- nvinfo : EIATTR_MERCURY_ISA_VERSION
	.align		4
        /*00a0*/ 	.byte	0x03, 0x5f
        /*00a2*/ 	.short	0x0101


	//----- nvinfo : EIATTR_VRC_CTA_INIT_COUNT
	.align		4
        /*00a4*/ 	.byte	0x02, 0x4a
	.zero		1
	.zero		1


	//----- nvinfo : EIATTR_EXIT_INSTR_OFFSETS
	.align		4
        /*00a8*/ 	.byte	0x04, 0x1c
        /*00aa*/ 	.short	(.L_87 - .L_86)


	//   ....[0]....
.L_86:
        /*00ac*/ 	.word	0x000000b0


	//   ....[1]....
        /*00b0*/ 	.word	0x00000a90


	//----- nvinfo : EIATTR_CRS_STACK_SIZE
	.align		4
.L_87:
        /*00b4*/ 	.byte	0x04, 0x1e
        /*00b6*/ 	.short	(.L_89 - .L_88)
.L_88:
        /*00b8*/ 	.word	0x00000000


	//----- nvinfo : EIATTR_CBANK_PARAM_SIZE
	.align		4
.L_89:
        /*00bc*/ 	.byte	0x03, 0x19
        /*00be*/ 	.short	0x0038


	//----- nvinfo : EIATTR_PARAM_CBANK
	.align		4
        /*00c0*/ 	.byte	0x04, 0x0a
        /*00c2*/ 	.short	(.L_91 - .L_90)
	.align		4
.L_90:
        /*00c4*/ 	.word	index@(.nv.constant0._Z11spmm_kernelPdPiS0_S_S_iiii)
        /*00c8*/ 	.short	0x0380
        /*00ca*/ 	.short	0x0038


	//----- nvinfo : EIATTR_SW_WAR
	.align		4
.L_91:
        /*00cc*/ 	.byte	0x04, 0x36
        /*00ce*/ 	.short	(.L_93 - .L_92)
.L_92:
        /*00d0*/ 	.word	0x00000008
.L_93:


//--------------------- .nv.callgraph             --------------------------
	.section	.nv.callgraph,"",@"SHT_CUDA_CALLGRAPH"
	.align	4
	.sectionentsize	8
	.align		4
        /*0000*/ 	.word	0x00000000
	.align		4
        /*0004*/ 	.word	0xffffffff
	.align		4
        /*0008*/ 	.word	0x00000000
	.align		4
        /*000c*/ 	.word	0xfffffffe
	.align		4
        /*0010*/ 	.word	0x00000000
	.align		4
        /*0014*/ 	.word	0xfffffffd
	.align		4
        /*0018*/ 	.word	0x00000000
	.align		4
        /*001c*/ 	.word	0xfffffffc


//--------------------- .text._Z11ddmm_kernelPdS_S_iiii --------------------------
	.section	.text._Z11ddmm_kernelPdS_S_iiii,"ax",@progbits
	.align	128
        .global         _Z11ddmm_kernelPdS_S_iiii
        .type           _Z11ddmm_kernelPdS_S_iiii,@function
        .size           _Z11ddmm_kernelPdS_S_iiii,(.L_x_24 - _Z11ddmm_kernelPdS_S_iiii)
        .other          _Z11ddmm_kernelPdS_S_iiii,@"STO_CUDA_ENTRY STV_DEFAULT"
_Z11ddmm_kernelPdS_S_iiii:
.text._Z11ddmm_kernelPdS_S_iiii:
[----:B------:R-:W-:Y:S01]  /*0000*/  LDC R1, c[0x0][0x37c] ;  /* 0x0000df00ff017b82 */ /* 0x000fe20000000800 */
[----:B------:R-:W0:Y:S01]  /*0010*/  S2R R12, SR_CTAID.Y ;  /* 0x00000000000c7919 */ /* 0x000e220000002600 */
[----:B------:R-:W1:Y:S01]  /*0020*/  LDCU UR8, c[0x0][0x39c] ;  /* 0x00007380ff0877ac */ /* 0x000e620008000800 */
[----:B------:R-:W-:Y:S01]  /*0030*/  CS2R R24, SRZ ;  /* 0x0000000000187805 */ /* 0x000fe2000001ff00 */
[----:B------:R-:W0:Y:S01]  /*0040*/  S2R R17, SR_TID.Y ;  /* 0x0000000000117919 */ /* 0x000e220000002200 */
[----:B------:R-:W2:Y:S01]  /*0050*/  LDCU.64 UR10, c[0x0][0x358] ;  /* 0x00006b00ff0a77ac */ /* 0x000ea20008000a00 */
[----:B------:R-:W3:Y:S01]  /*0060*/  S2R R16, SR_CTAID.X ;  /* 0x0000000000107919 */ /* 0x000ee20000002500 */
[----:B------:R-:W3:Y:S01]  /*0070*/  S2R R14, SR_TID.X ;  /* 0x00000000000e7919 */ /* 0x000ee20000002100 */
[----:B-1----:R-:W-:Y:S01]  /*0080*/  UISETP.GE.AND UP0, UPT, UR8, 0x1, UPT ;  /* 0x000000010800788c */ /* 0x002fe2000bf06270 */
[----:B0-----:R-:W-:Y:S02]  /*0090*/  IMAD R12, R12, 0x2, R17 ;  /* 0x000000020c0c7824 */ /* 0x001fe400078e0211 */
[----:B---3--:R-:W-:-:S06]  /*00a0*/  IMAD R5, R16, 0x2, R14 ;  /* 0x0000000210057824 */ /* 0x008fcc00078e020e */
[----:B--2---:R-:W-:Y:S05]  /*00b0*/  BRA.U !UP0, `(.L_x_0) ;  /* 0x0000000908b07547 */ /* 0x004fea000b800000 */
[----:B------:R-:W0:Y:S01]  /*00c0*/  S2UR UR7, SR_CgaCtaId ;  /* 0x00000000000779c3 */ /* 0x000e220000008800 */
[----:B------:R-:W-:Y:S01]  /*00d0*/  UMOV UR5, 0x400 ;  /* 0x0000040000057882 */ /* 0x000fe20000000000 */
[----:B------:R-:W-:Y:S01]  /*00e0*/  UISETP.GE.U32.AND UP0, UPT, UR8, 0x7, UPT ;  /* 0x000000070800788c */ /* 0x000fe2000bf06070 */
[----:B------:R-:W-:Y:S01]  /*00f0*/  HFMA2 R8, -RZ, RZ, 0, 0 ;  /* 0x00000000ff087431 */ /* 0x000fe200000001ff */
[----:B------:R-:W-:Y:S01]  /*0100*/  UIADD3 UR6, UPT, UPT, UR5, 0x20, URZ ;  /* 0x0000002005067890 */ /* 0x000fe2000fffe0ff */
[----:B------:R-:W-:Y:S01]  /*0110*/  CS2R R24, SRZ ;  /* 0x0000000000187805 */ /* 0x000fe2000001ff00 */
[----:B------:R-:W-:-:S04]  /*0120*/  UIADD3 UR4, UPT, UPT, UR8, 0x1, URZ ;  /* 0x0000000108047890 */ /* 0x000fc8000fffe0ff */
[----:B------:R-:W-:Y:S02]  /*0130*/  USHF.R.U32.HI UR4, URZ, 0x1, UR4 ;  /* 0x00000001ff047899 */ /* 0x000fe40008011604 */
[----:B0-----:R-:W-:Y:S02]  /*0140*/  ULEA UR5, UR7, UR5, 0x18 ;  /* 0x0000000507057291 */ /* 0x001fe4000f8ec0ff */
[----:B------:R-:W-:Y:S02]  /*0150*/  ULEA UR6, UR7, UR6, 0x18 ;  /* 0x0000000607067291 */ /* 0x000fe4000f8ec0ff */
[----:B------:R-:W-:Y:S02]  /*0160*/  ULOP3.LUT UR7, UR4, 0x3, URZ, 0xc0, !UPT ;  /* 0x0000000304077892 */ /* 0x000fe4000f8ec0ff */
[----:B------:R-:W-:Y:S02]  /*0170*/  LEA R4, R17, UR5, 0x4 ;  /* 0x0000000511047c11 */ /* 0x000fe4000f8e20ff */
[----:B------:R-:W-:-:S03]  /*0180*/  LEA R3, R14, UR6, 0x3 ;  /* 0x000000060e037c11 */ /* 0x000fc6000f8e18ff */
[----:B------:R-:W-:Y:S02]  /*0190*/  IMAD R2, R14, 0x8, R4 ;  /* 0x000000080e027824 */ /* 0x000fe400078e0204 */
[----:B------:R-:W-:Y:S01]  /*01a0*/  IMAD R0, R17, 0x10, R3 ;  /* 0x0000001011007824 */ /* 0x000fe200078e0203 */
[----:B------:R-:W-:Y:S06]  /*01b0*/  BRA.U !UP0, `(.L_x_1) ;  /* 0x0000000508d07547 */ /* 0x000fec000b800000 */
[----:B------:R-:W0:Y:S01]  /*01c0*/  LDCU UR9, c[0x0][0x3a4] ;  /* 0x00007480ff0977ac */ /* 0x000e220008000800 */
[C---:B------:R-:W-:Y:S01]  /*01d0*/  IADD3 R6, PT, PT, R17.reuse, 0x6, RZ ;  /* 0x0000000611067810 */ /* 0x040fe20007ffe0ff */
[C---:B------:R-:W-:Y:S01]  /*01e0*/  VIADD R8, R17.reuse, 0x2 ;  /* 0x0000000211087836 */ /* 0x040fe20000000000 */
[----:B------:R-:W-:Y:S01]  /*01f0*/  MOV R13, R17 ;  /* 0x00000011000d7202 */ /* 0x000fe20000000f00 */
[----:B------:R-:W1:Y:S01]  /*0200*/  LDCU UR12, c[0x0][0x398] ;  /* 0x00007300ff0c77ac */ /* 0x000e620008000800 */
[----:B------:R-:W-:Y:S01]  /*0210*/  VIADD R7, R17, 0x4 ;  /* 0x0000000411077836 */ /* 0x000fe20000000000 */
[----:B------:R-:W-:Y:S01]  /*0220*/  CS2R R24, SRZ ;  /* 0x0000000000187805 */ /* 0x000fe2000001ff00 */
[--C-:B------:R-:W-:Y:S01]  /*0230*/  IMAD R15, R12, UR8, R14.reuse ;  /* 0x000000080c0f7c24 */ /* 0x100fe2000f8e020e */
[----:B------:R-:W-:Y:S01]  /*0240*/  ULOP3.LUT UR4, UR4, 0x3ffffffc, URZ, 0xc0, !UPT ;  /* 0x3ffffffc04047892 */ /* 0x000fe2000f8ec0ff */
[----:B------:R-:W2:Y:S03]  /*0250*/  LDCU UR5, c[0x0][0x39c] ;  /* 0x00007380ff0577ac */ /* 0x000ea60008000800 */
[----:B------:R-:W-:Y:S01]  /*0260*/  UIADD3 UR6, UPT, UPT, -UR4, URZ, URZ ;  /* 0x000000ff04067290 */ /* 0x000fe2000fffe1ff */
[----:B0-----:R-:W-:-:S02]  /*0270*/  IMAD R19, R8, UR9, R14 ;  /* 0x0000000908137c24 */ /* 0x001fc4000f8e020e */
[--C-:B------:R-:W-:Y:S02]  /*0280*/  IMAD R21, R6, UR9, R14.reuse ;  /* 0x0000000906157c24 */ /* 0x100fe4000f8e020e */
[--C-:B------:R-:W-:Y:S01]  /*0290*/  IMAD R7, R7, UR9, R14.reuse ;  /* 0x0000000907077c24 */ /* 0x100fe2000f8e020e */
[----:B-1----:R-:W-:Y:S01]  /*02a0*/  ISETP.GE.AND P1, PT, R12, UR12, PT ;  /* 0x0000000c0c007c0c */ /* 0x002fe2000bf26270 */
[----:B------:R-:W-:Y:S01]  /*02b0*/  IMAD R9, R17, UR9, R14 ;  /* 0x0000000911097c24 */ /* 0x000fe2000f8e020e */
[C---:B------:R-:W-:Y:S01]  /*02c0*/  LEA R19, R16.reuse, R19, 0x1 ;  /* 0x0000001310137211 */ /* 0x040fe200078e08ff */
[C---:B------:R-:W-:Y:S02]  /*02d0*/  IMAD R21, R16.reuse, 0x2, R21 ;  /* 0x0000000210157824 */ /* 0x040fe400078e0215 */
[C---:B------:R-:W-:Y:S02]  /*02e0*/  IMAD R20, R16.reuse, 0x2, R7 ;  /* 0x0000000210147824 */ /* 0x040fe400078e0207 */
[----:B--2---:R-:W-:-:S07]  /*02f0*/  IMAD R18, R16, 0x2, R9 ;  /* 0x0000000210127824 */ /* 0x004fce00078e0209 */
.L_x_2:
[----:B------:R-:W0:Y:S01]  /*0300*/  LDC.64 R6, c[0x0][0x3a0] ;  /* 0x0000e800ff067b82 */ /* 0x000e220000000a00 */
[----:B------:R-:W-:Y:S01]  /*0310*/  UMOV UR8, UR5 ;  /* 0x0000000500087c82 */ /* 0x000fe20008000000 */
[----:B------:R-:W-:Y:S02]  /*0320*/  CS2R R22, SRZ ;  /* 0x0000000000167805 */ /* 0x000fe4000001ff00 */
[----:B------:R-:W-:-:S13]  /*0330*/  ISETP.GE.OR P2, PT, R14, UR8, P1 ;  /* 0x000000080e007c0c */ /* 0x000fda0008f46670 */
[----:B------:R-:W1:Y:S01]  /*0340*/  @!P2 LDC.64 R10, c[0x0][0x380] ;  /* 0x0000e000ff0aab82 */ /* 0x000e620000000a00 */
[----:B0-----:R-:W-:-:S04]  /*0350*/  ISETP.GE.AND P0, PT, R5, R7, PT ;  /* 0x000000070500720c */ /* 0x001fc80003f06270 */
[----:B------:R-:W-:Y:S01]  /*0360*/  ISETP.GE.OR P3, PT, R13, R6, P0 ;  /* 0x000000060d00720c */ /* 0x000fe20000766670 */
[----:B-1----:R-:W-:-:S12]  /*0370*/  @!P2 IMAD.WIDE R10, R15, 0x8, R10 ;  /* 0x000000080f0aa825 */ /* 0x002fd800078e020a */
[----:B------:R-:W0:Y:S01]  /*0380*/  @!P3 LDC.64 R8, c[0x0][0x388] ;  /* 0x0000e200ff08bb82 */ /* 0x000e220000000a00 */
[----:B------:R1:W2:Y:S02]  /*0390*/  @!P2 LDG.E.64 R22, desc[UR10][R10.64] ;  /* 0x0000000a0a16a981 */ /* 0x0002a4000c1e1b00 */
[----:B-1----:R-:W-:Y:S01]  /*03a0*/  CS2R R10, SRZ ;  /* 0x00000000000a7805 */ /* 0x002fe2000001ff00 */
[----:B0-----:R-:W-:-:S05]  /*03b0*/  @!P3 IMAD.WIDE R8, R18, 0x8, R8 ;  /* 0x000000081208b825 */ /* 0x001fca00078e0208 */
[----:B------:R-:W3:Y:S01]  /*03c0*/  @!P3 LDG.E.64 R10, desc[UR10][R8.64] ;  /* 0x0000000a080ab981 */ /* 0x000ee2000c1e1b00 */
[----:B------:R-:W-:Y:S01]  /*03d0*/  VIADD R26, R14, 0x2 ;  /* 0x000000020e1a7836 */ /* 0x000fe20000000000 */
[----:B------:R-:W-:-:S04]  /*03e0*/  IADD3 R27, PT, PT, R13, 0x2, RZ ;  /* 0x000000020d1b7810 */ /* 0x000fc80007ffe0ff */
[----:B------:R-:W-:Y:S02]  /*03f0*/  ISETP.GE.OR P2, PT, R26, UR8, P1 ;  /* 0x000000081a007c0c */ /* 0x000fe40008f46670 */
[----:B------:R-:W-:Y:S01]  /*0400*/  ISETP.GE.OR P3, PT, R27, R6, P0 ;  /* 0x000000061b00720c */ /* 0x000fe20000766670 */
[----:B--2---:R-:W-:Y:S04]  /*0410*/  STS.64 [R2], R22 ;  /* 0x0000001602007388 */ /* 0x004fe80000000a00 */
[----:B---3--:R-:W-:Y:S01]  /*0420*/  STS.64 [R0], R10 ;  /* 0x0000000a00007388 */ /* 0x008fe20000000a00 */
[----:B------:R-:W-:Y:S06]  /*0430*/  BAR.SYNC.DEFER_BLOCKING 0x0 ;  /* 0x0000000000007b1d */ /* 0x000fec0000010000 */
[----:B------:R-:W-:Y:S04]  /*0440*/  LDS.64 R22, [R3] ;  /* 0x0000000003167984 */ /* 0x000fe80000000a00 */
[----:B------:R-:W0:Y:S02]  /*0450*/  LDS.128 R8, [R4] ;  /* 0x0000000004087984 */ /* 0x000e240000000c00 */
[----:B0-----:R-:W-:-:S02]  /*0460*/  DFMA R24, R8, R22, R24 ;  /* 0x000000160818722b */ /* 0x001fc40000000018 */
[----:B------:R-:W0:Y:S01]  /*0470*/  LDS.64 R22, [R3+0x10] ;  /* 0x0000100003167984 */ /* 0x000e220000000a00 */
[----:B------:R-:W1:Y:S02]  /*0480*/  @!P2 LDC.64 R8, c[0x0][0x380] ;  /* 0x0000e000ff08ab82 */ /* 0x000e640000000a00 */
[----:B-1----:R-:W-:-:S03]  /*0490*/  @!P2 IMAD.WIDE R8, R15, 0x8, R8 ;  /* 0x000000080f08a825 */ /* 0x002fc600078e0208 */
[----:B0-----:R-:W-:-:S03]  /*04a0*/  DFMA R22, R22, R10, R24 ;  /* 0x0000000a1616722b */ /* 0x001fc60000000018 */
[----:B------:R-:W0:Y:S01]  /*04b0*/  @!P3 LDC.64 R10, c[0x0][0x388] ;  /* 0x0000e200ff0abb82 */ /* 0x000e220000000a00 */
[----:B------:R-:W-:-:S07]  /*04c0*/  CS2R R24, SRZ ;  /* 0x0000000000187805 */ /* 0x000fce000001ff00 */
[----:B------:R-:W-:Y:S01]  /*04d0*/  BAR.SYNC.DEFER_BLOCKING 0x0 ;  /* 0x0000000000007b1d */ /* 0x000fe20000010000 */
[----:B0-----:R-:W-:-:S05]  /*04e0*/  @!P3 IMAD.WIDE R10, R19, 0x8, R10 ;  /* 0x00000008130ab825 */ /* 0x001fca00078e020a */
[----:B------:R0:W2:Y:S02]  /*04f0*/  @!P2 LDG.E.64 R24, desc[UR10][R8.64+0x10] ;  /* 0x0000100a0818a981 */ /* 0x0000a4000c1e1b00 */
[----:B0-----:R-:W-:-:S06]  /*0500*/  CS2R R8, SRZ ;  /* 0x0000000000087805 */ /* 0x001fcc000001ff00 */
[----:B------:R-:W3:Y:S01]  /*0510*/  @!P3 LDG.E.64 R8, desc[UR10][R10.64] ;  /* 0x0000000a0a08b981 */ /* 0x000ee2000c1e1b00 */
[----:B------:R-:W-:Y:S02]  /*0520*/  VIADD R28, R14, 0x4 ;  /* 0x000000040e1c7836 */ /* 0x000fe40000000000 */
[----:B------:R-:W-:-:S03]  /*0530*/  VIADD R29, R13, 0x4 ;  /* 0x000000040d1d7836 */ /* 0x000fc60000000000 */
[----:B------:R-:W-:Y:S02]  /*0540*/  ISETP.GE.OR P2, PT, R28, UR8, P1 ;  /* 0x000000081c007c0c */ /* 0x000fe40008f46670 */
[----:B------:R-:W-:Y:S01]  /*0550*/  ISETP.GE.OR P3, PT, R29, R6, P0 ;  /* 0x000000061d00720c */ /* 0x000fe20000766670 */
[----:B--2---:R-:W-:Y:S04]  /*0560*/  STS.64 [R2], R24 ;  /* 0x0000001802007388 */ /* 0x004fe80000000a00 */
[----:B---3--:R-:W-:Y:S01]  /*0570*/  STS.64 [R0], R8 ;  /* 0x0000000800007388 */ /* 0x008fe20000000a00 */
[----:B------:R-:W-:Y:S06]  /*0580*/  BAR.SYNC.DEFER_BLOCKING 0x0 ;  /* 0x0000000000007b1d */ /* 0x000fec0000010000 */
[----:B------:R-:W-:Y:S04]  /*0590*/  LDS.64 R24, [R3] ;  /* 0x0000000003187984 */ /* 0x000fe80000000a00 */
[----:B------:R-:W0:Y:S04]  /*05a0*/  LDS.128 R8, [R4] ;  /* 0x0000000004087984 */ /* 0x000e280000000c00 */
[----:B------:R-:W1:Y:S01]  /*05b0*/  LDS.64 R26, [R3+0x10] ;  /* 0x00001000031a7984 */ /* 0x000e620000000a00 */
[----:B0-----:R-:W-:Y:S01]  /*05c0*/  DFMA R22, R8, R24, R22 ;  /* 0x000000180816722b */ /* 0x001fe20000000016 */
[----:B------:R-:W0:Y:S07]  /*05d0*/  @!P2 LDC.64 R8, c[0x0][0x380] ;  /* 0x0000e000ff08ab82 */ /* 0x000e2e0000000a00 */
[----:B-1----:R-:W-:Y:S01]  /*05e0*/  DFMA R26, R26, R10, R22 ;  /* 0x0000000a1a1a722b */ /* 0x002fe20000000016 */
[----:B------:R-:W1:Y:S01]  /*05f0*/  @!P3 LDC.64 R10, c[0x0][0x388] ;  /* 0x0000e200ff0abb82 */ /* 0x000e620000000a00 */
[----:B------:R-:W-:Y:S01]  /*0600*/  CS2R R22, SRZ ;  /* 0x0000000000167805 */ /* 0x000fe2000001ff00 */
[----:B0-----:R-:W-:-:S06]  /*0610*/  @!P2 IMAD.WIDE R8, R15, 0x8, R8 ;  /* 0x000000080f08a825 */ /* 0x001fcc00078e0208 */
[----:B------:R-:W-:Y:S01]  /*0620*/  BAR.SYNC.DEFER_BLOCKING 0x0 ;  /* 0x0000000000007b1d */ /* 0x000fe20000010000 */
[----:B-1----:R-:W-:-:S05]  /*0630*/  @!P3 IMAD.WIDE R10, R20, 0x8, R10 ;  /* 0x00000008140ab825 */ /* 0x002fca00078e020a */
[----:B------:R0:W2:Y:S02]  /*0640*/  @!P2 LDG.E.64 R22, desc[UR10][R8.64+0x20] ;  /* 0x0000200a0816a981 */ /* 0x0000a4000c1e1b00 */
[----:B0-----:R-:W-:-:S06]  /*0650*/  CS2R R8, SRZ ;  /* 0x0000000000087805 */ /* 0x001fcc000001ff00 */
[----:B------:R-:W3:Y:S01]  /*0660*/  @!P3 LDG.E.64 R8, desc[UR10][R10.64] ;  /* 0x0000000a0a08b981 */ /* 0x000ee2000c1e1b00 */
[----:B------:R-:W-:Y:S01]  /*0670*/  IADD3 R24, PT, PT, R14, 0x6, RZ ;  /* 0x000000060e187810 */ /* 0x000fe20007ffe0ff */
[----:B------:R-:W-:-:S03]  /*0680*/  VIADD R25, R13, 0x6 ;  /* 0x000000060d197836 */ /* 0x000fc60000000000 */
[----:B------:R-:W-:Y:S02]  /*0690*/  ISETP.GE.OR P2, PT, R24, UR8, P1 ;  /* 0x0000000818007c0c */ /* 0x000fe40008f46670 */
[----:B------:R-:W-:-:S11]  /*06a0*/  ISETP.GE.OR P0, PT, R25, R6, P0 ;  /* 0x000000061900720c */ /* 0x000fd60000706670 */
[----:B------:R-:W0:Y:S02]  /*06b0*/  @!P2 LDC.64 R24, c[0x0][0x380] ;  /* 0x0000e000ff18ab82 */ /* 0x000e240000000a00 */
[----:B0-----:R-:W-:Y:S01]  /*06c0*/  @!P2 IMAD.WIDE R24, R15, 0x8, R24 ;  /* 0x000000080f18a825 */ /* 0x001fe200078e0218 */
        /* <DEDUP_REMOVED lines=9> */
[----:B0-----:R-:W-:Y:S01]  /*0760*/  DFMA R22, R22, R10, R26 ;  /* 0x0000000a1616722b */ /* 0x001fe2000000001a */
[----:B------:R-:W-:Y:S02]  /*0770*/  CS2R R10, SRZ ;  /* 0x00000000000a7805 */ /* 0x000fe4000001ff00 */
[----:B------:R-:W-:Y:S01]  /*0780*/  BAR.SYNC.DEFER_BLOCKING 0x0 ;  /* 0x0000000000007b1d */ /* 0x000fe20000010000 */
[----:B------:R-:W-:-:S05]  /*0790*/  CS2R R26, SRZ ;  /* 0x00000000001a7805 */ /* 0x000fca000001ff00 */
[----:B------:R-:W2:Y:S04]  /*07a0*/  @!P2 LDG.E.64 R10, desc[UR10][R24.64+0x30] ;  /* 0x0000300a180aa981 */ /* 0x000ea8000c1e1b00 */
[----:B------:R-:W3:Y:S01]  /*07b0*/  @!P0 LDG.E.64 R26, desc[UR10][R8.64] ;  /* 0x0000000a081a8981 */ /* 0x000ee2000c1e1b00 */
[----:B------:R-:W-:Y:S01]  /*07c0*/  UIADD3 UR6, UPT, UPT, UR6, 0x4, URZ ;  /* 0x0000000406067890 */ /* 0x000fe2000fffe0ff */
[C---:B------:R-:W-:Y:S01]  /*07d0*/  IMAD R18, R7.reuse, 0x8, R18 ;  /* 0x0000000807127824 */ /* 0x040fe200078e0212 */
[C---:B------:R-:W-:Y:S01]  /*07e0*/  LEA R19, R7.reuse, R19, 0x3 ;  /* 0x0000001307137211 */ /* 0x040fe200078e18ff */
[C---:B------:R-:W-:Y:S01]  /*07f0*/  IMAD R20, R7.reuse, 0x8, R20 ;  /* 0x0000000807147824 */ /* 0x040fe200078e0214 */
[----:B------:R-:W-:Y:S01]  /*0800*/  UISETP.NE.AND UP0, UPT, UR6, URZ, UPT ;  /* 0x000000ff0600728c */ /* 0x000fe2000bf05270 */
[----:B------:R-:W-:Y:S01]  /*0810*/  IMAD R21, R7, 0x8, R21 ;  /* 0x0000000807157824 */ /* 0x000fe200078e0215 */
[----:B------:R-:W-:Y:S01]  /*0820*/  IADD3 R14, PT, PT, R14, 0x8, RZ ;  /* 0x000000080e0e7810 */ /* 0x000fe20007ffe0ff */
[----:B------:R-:W-:-:S02]  /*0830*/  VIADD R13, R13, 0x8 ;  /* 0x000000080d0d7836 */ /* 0x000fc40000000000 */
[----:B------:R-:W-:Y:S01]  /*0840*/  VIADD R15, R15, 0x8 ;  /* 0x000000080f0f7836 */ /* 0x000fe20000000000 */
[----:B--2---:R-:W-:Y:S04]  /*0850*/  STS.64 [R2], R10 ;  /* 0x0000000a02007388 */ /* 0x004fe80000000a00 */
[----:B---3--:R-:W-:Y:S01]  /*0860*/  STS.64 [R0], R26 ;  /* 0x0000001a00007388 */ /* 0x008fe20000000a00 */
[----:B------:R-:W-:Y:S06]  /*0870*/  BAR.SYNC.DEFER_BLOCKING 0x0 ;  /* 0x0000000000007b1d */ /* 0x000fec0000010000 */
[----:B------:R-:W-:Y:S04]  /*0880*/  LDS.64 R26, [R3] ;  /* 0x00000000031a7984 */ /* 0x000fe80000000a00 */
[----:B------:R-:W0:Y:S04]  /*0890*/  LDS.128 R8, [R4] ;  /* 0x0000000004087984 */ /* 0x000e280000000c00 */
[----:B------:R-:W1:Y:S01]  /*08a0*/  LDS.64 R24, [R3+0x10] ;  /* 0x0000100003187984 */ /* 0x000e620000000a00 */
[----:B0-----:R-:W-:-:S08]  /*08b0*/  DFMA R8, R8, R26, R22 ;  /* 0x0000001a0808722b */ /* 0x001fd00000000016 */
[----:B-1----:R-:W-:Y:S01]  /*08c0*/  DFMA R24, R24, R10, R8 ;  /* 0x0000000a1818722b */ /* 0x002fe20000000008 */
[----:B------:R-:W-:Y:S06]  /*08d0*/  BAR.SYNC.DEFER_BLOCKING 0x0 ;  /* 0x0000000000007b1d */ /* 0x000fec0000010000 */
[----:B------:R-:W-:Y:S05]  /*08e0*/  BRA.U UP0, `(.L_x_2) ;  /* 0xfffffff900847547 */ /* 0x000fea000b83ffff */
[----:B------:R-:W-:-:S07]  /*08f0*/  MOV R8, UR4 ;  /* 0x0000000400087c02 */ /* 0x000fce0008000f00 */
.L_x_1:
[----:B------:R-:W-:-:S09]  /*0900*/  UISETP.NE.AND UP0, UPT, UR7, URZ, UPT ;  /* 0x000000ff0700728c */ /* 0x000fd2000bf05270 */
[----:B------:R-:W-:Y:S05]  /*0910*/  BRA.U !UP0, `(.L_x_0) ;  /* 0x0000000108987547 */ /* 0x000fea000b800000 */
[----:B------:R-:W0:Y:S01]  /*0920*/  S2R R9, SR_TID.X ;  /* 0x0000000000097919 */ /* 0x000e220000002100 */
[----:B------:R-:W1:Y:S01]  /*0930*/  LDCU UR4, c[0x0][0x3a4] ;  /* 0x00007480ff0477ac */ /* 0x000e620008000800 */
[----:B------:R-:W2:Y:S01]  /*0940*/  LDC.64 R6, c[0x0][0x380] ;  /* 0x0000e000ff067b82 */ /* 0x000ea20000000a00 */
[----:B------:R-:W-:Y:S01]  /*0950*/  IMAD R17, R8, 0x2, R17 ;  /* 0x0000000208117824 */ /* 0x000fe200078e0211 */
[----:B------:R-:W3:Y:S01]  /*0960*/  LDCU.64 UR12, c[0x0][0x398] ;  /* 0x00007300ff0c77ac */ /* 0x000ee20008000a00 */
[----:B------:R-:W-:-:S05]  /*0970*/  UIADD3 UR7, UPT, UPT, -UR7, URZ, URZ ;  /* 0x000000ff07077290 */ /* 0x000fca000fffe1ff */
[----:B------:R-:W4:Y:S01]  /*0980*/  LDC.64 R14, c[0x0][0x3a0] ;  /* 0x0000e800ff0e7b82 */ /* 0x000f220000000a00 */
[--C-:B0-----:R-:W-:Y:S02]  /*0990*/  IMAD R13, R8, 0x2, R9.reuse ;  /* 0x00000002080d7824 */ /* 0x101fe400078e0209 */
[----:B-1----:R-:W-:-:S05]  /*09a0*/  IMAD R9, R17, UR4, R9 ;  /* 0x0000000411097c24 */ /* 0x002fca000f8e0209 */
[----:B------:R-:W-:Y:S01]  /*09b0*/  LEA R22, R16, R9, 0x1 ;  /* 0x0000000910167211 */ /* 0x000fe200078e08ff */
[----:B---3--:R-:W-:-:S07]  /*09c0*/  IMAD R16, R12, UR8, R13 ;  /* 0x000000080c107c24 */ /* 0x008fce000f8e020d */
.L_x_3:
[----:B----4-:R-:W-:Y:S02]  /*09d0*/  ISETP.GE.AND P1, PT, R5, R15, PT ;  /* 0x0000000f0500720c */ /* 0x010fe40003f26270 */
[----:B------:R-:W-:Y:S02]  /*09e0*/  CS2R R20, SRZ ;  /* 0x0000000000147805 */ /* 0x000fe4000001ff00 */
[----:B------:R-:W-:Y:S01]  /*09f0*/  ISETP.GE.AND P0, PT, R13, UR13, PT ;  /* 0x0000000d0d007c0c */ /* 0x000fe2000bf06270 */
[----:B--2---:R-:W-:Y:S01]  /*0a00*/  IMAD.WIDE R10, R16, 0x8, R6 ;  /* 0x00000008100a7825 */ /* 0x004fe200078e0206 */
[----:B------:R-:W-:Y:S02]  /*0a10*/  ISETP.GE.OR P1, PT, R17, R14, P1 ;  /* 0x0000000e1100720c */ /* 0x000fe40000f26670 */
[----:B------:R-:W-:Y:S02]  /*0a20*/  CS2R R18, SRZ ;  /* 0x0000000000127805 */ /* 0x000fe4000001ff00 */
[----:B------:R-:W-:-:S09]  /*0a30*/  ISETP.GE.OR P0, PT, R12, UR12, P0 ;  /* 0x0000000c0c007c0c */ /* 0x000fd20008706670 */
[----:B------:R-:W0:Y:S04]  /*0a40*/  @!P1 LDC.64 R8, c[0x0][0x388] ;  /* 0x0000e200ff089b82 */ /* 0x000e280000000a00 */
[----:B------:R-:W2:Y:S01]  /*0a50*/  @!P0 LDG.E.64 R20, desc[UR10][R10.64] ;  /* 0x0000000a0a148981 */ /* 0x000ea2000c1e1b00 */
[----:B0-----:R-:W-:-:S05]  /*0a60*/  @!P1 IMAD.WIDE R8, R22, 0x8, R8 ;  /* 0x0000000816089825 */ /* 0x001fca00078e0208 */
[----:B------:R-:W3:Y:S01]  /*0a70*/  @!P1 LDG.E.64 R18, desc[UR10][R8.64] ;  /* 0x0000000a08129981 */ /* 0x000ee2000c1e1b00 */
[----:B------:R-:W-:-:S04]  /*0a80*/  UIADD3 UR7, UPT, UPT, UR7, 0x1, URZ ;  /* 0x0000000107077890 */ /* 0x000fc8000fffe0ff */
[----:B------:R-:W-:Y:S01]  /*0a90*/  UISETP.NE.AND UP0, UPT, UR7, URZ, UPT ;  /* 0x000000ff0700728c */ /* 0x000fe2000bf05270 */
[----:B------:R-:W-:Y:S01]  /*0aa0*/  VIADD R16, R16, 0x2 ;  /* 0x0000000210107836 */ /* 0x000fe20000000000 */
[----:B------:R-:W-:Y:S01]  /*0ab0*/  IADD3 R13, PT, PT, R13, 0x2, RZ ;  /* 0x000000020d0d7810 */ /* 0x000fe20007ffe0ff */
[----:B------:R-:W-:Y:S01]  /*0ac0*/  VIADD R17, R17, 0x2 ;  /* 0x0000000211117836 */ /* 0x000fe20000000000 */
[----:B------:R-:W-:Y:S01]  /*0ad0*/  LEA R22, R15, R22, 0x1 ;  /* 0x000000160f167211 */ /* 0x000fe200078e08ff */
        /* <DEDUP_REMOVED lines=10> */
.L_x_0:
[----:B------:R-:W0:Y:S01]  /*0b80*/  LDCU UR4, c[0x0][0x3a4] ;  /* 0x00007480ff0477ac */ /* 0x000e220008000800 */
[----:B------:R-:W1:Y:S01]  /*0b90*/  LDCU UR5, c[0x0][0x398] ;  /* 0x00007300ff0577ac */ /* 0x000e620008000800 */
[----:B0-----:R-:W-:-:S04]  /*0ba0*/  ISETP.GE.AND P0, PT, R5, UR4, PT ;  /* 0x0000000405007c0c */ /* 0x001fc8000bf06270 */
[----:B-1----:R-:W-:-:S13]  /*0bb0*/  ISETP.GE.OR P0, PT, R12, UR5, P0 ;  /* 0x000000050c007c0c */ /* 0x002fda0008706670 */
[----:B------:R-:W-:Y:S05]  /*0bc0*/  @P0 EXIT ;  /* 0x000000000000094d */ /* 0x000fea0003800000 */
[----:B------:R-:W0:Y:S01]  /*0bd0*/  LDC.64 R2, c[0x0][0x390] ;  /* 0x0000e400ff027b82 */ /* 0x000e220000000a00 */
[----:B------:R-:W-:-:S04]  /*0be0*/  IMAD R5, R12, UR4, R5 ;  /* 0x000000040c057c24 */ /* 0x000fc8000f8e0205 */
[----:B0-----:R-:W-:-:S05]  /*0bf0*/  IMAD.WIDE R2, R5, 0x8, R2 ;  /* 0x0000000805027825 */ /* 0x001fca00078e0202 */
[----:B------:R-:W-:Y:S01]  /*0c00*/  STG.E.64 desc[UR10][R2.64], R24 ;  /* 0x0000001802007986 */ /* 0x000fe2000c101b0a */
[----:B------:R-:W-:Y:S05]  /*0c10*/  EXIT ;  /* 0x000000000000794d */ /* 0x000fea0003800000 */
.L_x_4:
[----:B------:R-:W-:-:S00]  /*0c20*/  BRA `(.L_x_4) ;  /* 0xfffffffc00fc7947 */ /* 0x000fc0000383ffff */
[----:B------:R-:W-:-:S00]  /*0c30*/  NOP ;  /* 0x0000000000007918 */ /* 0x000fc00000000000 */
        /* <DEDUP_REMOVED lines=12> */
.L_x_24:


//--------------------- .text._Z12sddmm_kernelPdPiS0_iS_S_ii --------------------------
	.section	.text._Z12sddmm_kernelPdPiS0_iS_S_ii,"ax",@progbits
	.align	128
        .global         _Z12sddmm_kernelPdPiS0_iS_S_ii
        .type           _Z12sddmm_kernelPdPiS0_iS_S_ii,@function
        .size           _Z12sddmm_kernelPdPiS0_iS_S_ii,(.L_x_25 - _Z12sddmm_kernelPdPiS0_iS_S_ii)
        .other          _Z12sddmm_kernelPdPiS0_iS_S_ii,@"STO_CUDA_ENTRY STV_DEFAULT"
_Z12sddmm_kernelPdPiS0_iS_S_ii:
.text._Z12sddmm_kernelPdPiS0_iS_S_ii:
[----:B------:R-:W-:Y:S01]  /*0000*/  LDC R1, c[0x0][0x37c] ;  /* 0x0000df00ff017b82 */ /* 0x000fe20000000800 */
[----:B------:R-:W0:Y:S01]  /*0010*/  S2R R0, SR_CTAID.X ;  /* 0x0000000000007919 */ /* 0x000e220000002500 */
[----:B------:R-:W1:Y:S01]  /*0020*/  LDCU UR4, c[0x0][0x398] ;  /* 0x00007300ff0477ac */ /* 0x000e620008000800 */
[----:B------:R-:W0:Y:S02]  /*0030*/  S2R R3, SR_TID.X ;  /* 0x0000000000037919 */ /* 0x000e240000002100 */
[----:B0-----:R-:W-:-:S04]  /*0040*/  LEA R0, R0, R3, 0x1 ;  /* 0x0000000300007211 */ /* 0x001fc800078e08ff */
[----:B-1----:R-:W-:-:S13]  /*0050*/  ISETP.GE.AND P0, PT, R0, UR4, PT ;  /* 0x0000000400007c0c */ /* 0x002fda000bf06270 */
[----:B------:R-:W-:Y:S05]  /*0060*/  @P0 EXIT ;  /* 0x000000000000094d */ /* 0x000fea0003800000 */
[----:B------:R-:W0:Y:S01]  /*0070*/  LDC.64 R2, c[0x0][0x388] ;  /* 0x0000e200ff027b82 */ /* 0x000e220000000a00 */
[----:B------:R-:W1:Y:S01]  /*0080*/  LDCU.64 UR12, c[0x0][0x358] ;  /* 0x00006b00ff0c77ac */ /* 0x000e620008000a00 */
[----:B------:R-:W2:Y:S01]  /*0090*/  LDCU UR5, c[0x0][0x3b0] ;  /* 0x00007600ff0577ac */ /* 0x000ea20008000800 */
[----:B0-----:R-:W-:-:S05]  /*00a0*/  IMAD.WIDE R2, R0, 0x4, R2 ;  /* 0x0000000400027825 */ /* 0x001fca00078e0202 */
[----:B-1----:R0:W5:Y:S01]  /*00b0*/  LDG.E R6, desc[UR12][R2.64] ;  /* 0x0000000c02067981 */ /* 0x002162000c1e1900 */
[----:B--2---:R-:W-:Y:S01]  /*00c0*/  UISETP.GE.AND UP0, UPT, UR5, 0x1, UPT ;  /* 0x000000010500788c */ /* 0x004fe2000bf06270 */
[----:B------:R-:W-:-:S08]  /*00d0*/  MOV R7, 0xffffffff ;  /* 0xffffffff00077802 */ /* 0x000fd00000000f00 */
[----:B0-----:R-:W-:Y:S05]  /*00e0*/  BRA.U !UP0, `(.L_x_5) ;  /* 0x00000001084c7547 */ /* 0x001fea000b800000 */
[----:B------:R-:W0:Y:S01]  /*00f0*/  LDC.64 R2, c[0x0][0x390] ;  /* 0x0000e400ff027b82 */ /* 0x000e220000000a00 */
[----:B------:R-:W1:Y:S01]  /*0100*/  LDCU UR6, c[0x0][0x3b0] ;  /* 0x00007600ff0677ac */ /* 0x000e620008000800 */
[----:B0-----:R-:W2:Y:S01]  /*0110*/  LDG.E R3, desc[UR12][R2.64] ;  /* 0x0000000c02037981 */ /* 0x001ea2000c1e1900 */
[----:B------:R-:W-:Y:S01]  /*0120*/  BSSY.RECONVERGENT B0, `(.L_x_5) ;  /* 0x000000f000007945 */ /* 0x000fe20003800200 */
[----:B------:R-:W-:Y:S01]  /*0130*/  IMAD.MOV.U32 R9, RZ, RZ, RZ ;  /* 0x000000ffff097224 */ /* 0x000fe200078e00ff */
[----:B--2---:R-:W-:-:S13]  /*0140*/  ISETP.GT.AND P0, PT, R3, R0, PT ;  /* 0x000000000300720c */ /* 0x004fda0003f04270 */
[----:B-1----:R-:W-:Y:S05]  /*0150*/  @P0 BRA `(.L_x_6) ;  /* 0x0000000000280947 */ /* 0x002fea0003800000 */
[----:B------:R-:W0:Y:S01]  /*0160*/  LDC.64 R4, c[0x0][0x390] ;  /* 0x0000e400ff047b82 */ /* 0x000e220000000a00 */
[----:B------:R-:W-:-:S06]  /*0170*/  UIADD3 UR4, UPT, UPT, UR5, -0x1, URZ ;  /* 0xffffffff05047890 */ /* 0x000fcc000fffe0ff */
[----:B------:R-:W-:-:S07]  /*0180*/  MOV R7, UR4 ;  /* 0x0000000400077c02 */ /* 0x000fce0008000f00 */
.L_x_8:
[----:B------:R-:W-:-:S04]  /*0190*/  IADD3 R9, PT, PT, R9, 0x1, RZ ;  /* 0x0000000109097810 */ /* 0x000fc80007ffe0ff */
[----:B------:R-:W-:-:S13]  /*01a0*/  ISETP.NE.AND P0, PT, R9, UR6, PT ;  /* 0x0000000609007c0c */ /* 0x000fda000bf05270 */
[----:B------:R-:W-:Y:S05]  /*01b0*/  @!P0 BRA `(.L_x_7) ;  /* 0x0000000000148947 */ /* 0x000fea0003800000 */
[----:B0-----:R-:W-:-:S06]  /*01c0*/  IMAD.WIDE.U32 R2, R9, 0x4, R4 ;  /* 0x0000000409027825 */ /* 0x001fcc00078e0004 */
[----:B------:R-:W2:Y:S02]  /*01d0*/  LDG.E R3, desc[UR12][R2.64] ;  /* 0x0000000c02037981 */ /* 0x000ea4000c1e1900 */
[----:B--2---:R-:W-:-:S13]  /*01e0*/  ISETP.GT.AND P0, PT, R3, R0, PT ;  /* 0x000000000300720c */ /* 0x004fda0003f04270 */
[----:B------:R-:W-:Y:S05]  /*01f0*/  @!P0 BRA `(.L_x_8) ;  /* 0xfffffffc00e48947 */ /* 0x000fea000383ffff */
.L_x_6:
[----:B------:R-:W-:-:S07]  /*0200*/  VIADD R7, R9, 0xffffffff ;  /* 0xffffffff09077836 */ /* 0x000fce0000000000 */
.L_x_7:
[----:B------:R-:W-:Y:S05]  /*0210*/  BSYNC.RECONVERGENT B0 ;  /* 0x0000000000007941 */ /* 0x000fea0003800200 */
.L_x_5:
[----:B------:R-:W1:Y:S01]  /*0220*/  LDCU UR7, c[0x0][0x3b4] ;  /* 0x00007680ff0777ac */ /* 0x000e620008000800 */
[----:B------:R-:W-:Y:S01]  /*0230*/  CS2R R24, SRZ ;  /* 0x0000000000187805 */ /* 0x000fe2000001ff00 */
[----:B-1----:R-:W-:-:S09]  /*0240*/  UISETP.GE.AND UP0, UPT, UR7, 0x1, UPT ;  /* 0x000000010700788c */ /* 0x002fd2000bf06270 */
[----:B------:R-:W-:Y:S05]  /*0250*/  BRA.U !UP0, `(.L_x_9) ;  /* 0x0000000908487547 */ /* 0x000fea000b800000 */
[----:B------:R-:W-:Y:S02]  /*0260*/  UISETP.GE.U32.AND UP1, UPT, UR7, 0x10, UPT ;  /* 0x000000100700788c */ /* 0x000fe4000bf26070 */
[----:B------:R-:W-:Y:S01]  /*0270*/  IMAD R3, R7, UR7, RZ ;  /* 0x0000000707037c24 */ /* 0x000fe2000f8e02ff */
[----:B------:R-:W-:Y:S02]  /*0280*/  ULOP3.LUT UR10, UR7, 0xf, URZ, 0xc0, !UPT ;  /* 0x0000000f070a7892 */ /* 0x000fe4000f8ec0ff */
[----:B0----5:R-:W-:Y:S01]  /*0290*/  IMAD R4, R6, UR7, RZ ;  /* 0x0000000706047c24 */ /* 0x021fe2000f8e02ff */
[----:B------:R-:W-:Y:S01]  /*02a0*/  CS2R R24, SRZ ;  /* 0x0000000000187805 */ /* 0x000fe2000001ff00 */
[----:B------:R-:W-:Y:S01]  /*02b0*/  UMOV UR4, URZ ;  /* 0x000000ff00047c82 */ /* 0x000fe20008000000 */
[----:B------:R-:W-:Y:S01]  /*02c0*/  UISETP.NE.AND UP0, UPT, UR10, URZ, UPT ;  /* 0x000000ff0a00728c */ /* 0x000fe2000bf05270 */
[----:B------:R-:W-:Y:S10]  /*02d0*/  BRA.U !UP1, `(.L_x_10) ;  /* 0x0000000509047547 */ /* 0x000ff4000b800000 */
[----:B------:R-:W0:Y:S01]  /*02e0*/  LDCU.64 UR8, c[0x0][0x3a0] ;  /* 0x00007400ff0877ac */ /* 0x000e220008000a00 */
[----:B------:R-:W-:Y:S02]  /*02f0*/  MOV R5, R4 ;  /* 0x0000000400057202 */ /* 0x000fe40000000f00 */
[----:B------:R-:W-:Y:S02]  /*0300*/  CS2R R24, SRZ ;  /* 0x0000000000187805 */ /* 0x000fe4000001ff00 */
[----:B------:R-:W-:Y:S01]  /*0310*/  MOV R2, R3 ;  /* 0x0000000300027202 */ /* 0x000fe20000000f00 */
[----:B------:R-:W-:Y:S02]  /*0320*/  ULOP3.LUT UR4, UR7, 0x7ffffff0, URZ, 0xc0, !UPT ;  /* 0x7ffffff007047892 */ /* 0x000fe4000f8ec0ff */
[----:B0-----:R-:W-:Y:S02]  /*0330*/  UIADD3 UR5, UP1, UPT, UR8, 0x40, URZ ;  /* 0x0000004008057890 */ /* 0x001fe4000ff3e0ff */
[----:B------:R-:W-:-:S02]  /*0340*/  UIADD3 UR8, UPT, UPT, -UR4, URZ, URZ ;  /* 0x000000ff04087290 */ /* 0x000fc4000fffe1ff */
[----:B------:R-:W-:Y:S02]  /*0350*/  UIADD3.X UR6, UPT, UPT, URZ, UR9, URZ, UP1, !UPT ;  /* 0x00000009ff067290 */ /* 0x000fe40008ffe4ff */
[----:B------:R-:W-:-:S04]  /*0360*/  IMAD.U32 R6, RZ, RZ, UR5 ;  /* 0x00000005ff067e24 */ /* 0x000fc8000f8e00ff */
[----:B------:R-:W-:-:S07]  /*0370*/  MOV R7, UR6 ;  /* 0x0000000600077c02 */ /* 0x000fce0008000f00 */
.L_x_11:
[----:B------:R-:W-:-:S04]  /*0380*/  IMAD.WIDE R26, R2, 0x8, R6 ;  /* 0x00000008021a7825 */ /* 0x000fc800078e0206 */
[----:B------:R-:W-:Y:S01]  /*0390*/  IMAD.WIDE R8, R5, 0x8, R6 ;  /* 0x0000000805087825 */ /* 0x000fe200078e0206 */
[----:B------:R-:W2:Y:S04]  /*03a0*/  LDG.E.64 R18, desc[UR12][R26.64+-0x40] ;  /* 0xffffc00c1a127981 */ /* 0x000ea8000c1e1b00 */
[----:B------:R-:W2:Y:S04]  /*03b0*/  LDG.E.64 R10, desc[UR12][R8.64+-0x40] ;  /* 0xffffc00c080a7981 */ /* 0x000ea8000c1e1b00 */
[----:B------:R-:W3:Y:S04]  /*03c0*/  LDG.E.64 R14, desc[UR12][R26.64+-0x38] ;  /* 0xffffc80c1a0e7981 */ /* 0x000ee8000c1e1b00 */
[----:B------:R-:W3:Y:S04]  /*03d0*/  LDG.E.64 R16, desc[UR12][R8.64+-0x38] ;  /* 0xffffc80c08107981 */ /* 0x000ee8000c1e1b00 */
[----:B------:R-:W4:Y:S04]  /*03e0*/  LDG.E.64 R12, desc[UR12][R26.64+-0x30] ;  /* 0xffffd00c1a0c7981 */ /* 0x000f28000c1e1b00 */
[----:B------:R-:W4:Y:S04]  /*03f0*/  LDG.E.64 R22, desc[UR12][R8.64+-0x30] ;  /* 0xffffd00c08167981 */ /* 0x000f28000c1e1b00 */
[----:B------:R-:W5:Y:S04]  /*0400*/  LDG.E.64 R20, desc[UR12][R8.64+-0x28] ;  /* 0xffffd80c08147981 */ /* 0x000f68000c1e1b00 */
[----:B------:R-:W5:Y:S01]  /*0410*/  LDG.E.64 R28, desc[UR12][R8.64+0x38] ;  /* 0x0000380c081c7981 */ /* 0x000f62000c1e1b00 */
[----:B--2---:R-:W-:-:S03]  /*0420*/  DFMA R18, R18, R10, R24 ;  /* 0x0000000a1212722b */ /* 0x004fc60000000018 */
[----:B------:R-:W5:Y:S04]  /*0430*/  LDG.E.64 R10, desc[UR12][R26.64+-0x28] ;  /* 0xffffd80c1a0a7981 */ /* 0x000f68000c1e1b00 */
[----:B------:R-:W2:Y:S01]  /*0440*/  LDG.E.64 R24, desc[UR12][R26.64+0x38] ;  /* 0x0000380c1a187981 */ /* 0x000ea2000c1e1b00 */
[----:B---3--:R-:W-:-:S03]  /*0450*/  DFMA R16, R14, R16, R18 ;  /* 0x000000100e10722b */ /* 0x008fc60000000012 */
[----:B------:R-:W3:Y:S04]  /*0460*/  LDG.E.64 R14, desc[UR12][R26.64+-0x20] ;  /* 0xffffe00c1a0e7981 */ /* 0x000ee8000c1e1b00 */
[----:B------:R-:W3:Y:S01]  /*0470*/  LDG.E.64 R18, desc[UR12][R8.64+-0x20] ;  /* 0xffffe00c08127981 */ /* 0x000ee2000c1e1b00 */
[----:B----4-:R-:W-:-:S03]  /*0480*/  DFMA R22, R12, R22, R16 ;  /* 0x000000160c16722b */ /* 0x010fc60000000010 */
[----:B------:R-:W4:Y:S04]  /*0490*/  LDG.E.64 R12, desc[UR12][R26.64+-0x18] ;  /* 0xffffe80c1a0c7981 */ /* 0x000f28000c1e1b00 */
[----:B------:R-:W4:Y:S01]  /*04a0*/  LDG.E.64 R16, desc[UR12][R8.64+-0x18] ;  /* 0xffffe80c08107981 */ /* 0x000f22000c1e1b00 */
[----:B-----5:R-:W-:-:S03]  /*04b0*/  DFMA R20, R10, R20, R22 ;  /* 0x000000140a14722b */ /* 0x020fc60000000016 */
[----:B------:R-:W5:Y:S04]  /*04c0*/  LDG.E.64 R10, desc[UR12][R26.64+-0x10] ;  /* 0xfffff00c1a0a7981 */ /* 0x000f68000c1e1b00 */
[----:B------:R-:W5:Y:S01]  /*04d0*/  LDG.E.64 R22, desc[UR12][R8.64+-0x10] ;  /* 0xfffff00c08167981 */ /* 0x000f62000c1e1b00 */
        /* <DEDUP_REMOVED lines=24> */
[----:B------:R-:W-:-:S04]  /*0660*/  UIADD3 UR8, UPT, UPT, UR8, 0x10, URZ ;  /* 0x0000001008087890 */ /* 0x000fc8000fffe0ff */
[----:B------:R-:W-:Y:S01]  /*0670*/  UISETP.NE.AND UP1, UPT, UR8, URZ, UPT ;  /* 0x000000ff0800728c */ /* 0x000fe2000bf25270 */
[----:B------:R-:W-:Y:S01]  /*0680*/  IADD3 R2, PT, PT, R2, 0x10, RZ ;  /* 0x0000001002027810 */ /* 0x000fe20007ffe0ff */
[----:B------:R-:W-:Y:S01]  /*0690*/  VIADD R5, R5, 0x10 ;  /* 0x0000001005057836 */ /* 0x000fe20000000000 */
[----:B-----5:R-:W-:-:S08]  /*06a0*/  DFMA R10, R10, R12, R18 ;  /* 0x0000000c0a0a722b */ /* 0x020fd00000000012 */
[----:B---3--:R-:W-:-:S08]  /*06b0*/  DFMA R10, R14, R16, R10 ;  /* 0x000000100e0a722b */ /* 0x008fd0000000000a */
[----:B----4-:R-:W-:-:S08]  /*06c0*/  DFMA R10, R20, R22, R10 ;  /* 0x00000016140a722b */ /* 0x010fd0000000000a */
[----:B--2---:R-:W-:Y:S01]  /*06d0*/  DFMA R24, R24, R28, R10 ;  /* 0x0000001c1818722b */ /* 0x004fe2000000000a */
[----:B------:R-:W-:Y:S10]  /*06e0*/  BRA.U UP1, `(.L_x_11) ;  /* 0xfffffffd01247547 */ /* 0x000ff4000b83ffff */
.L_x_10:
[----:B------:R-:W-:Y:S05]  /*06f0*/  BRA.U !UP0, `(.L_x_9) ;  /* 0x0000000508207547 */ /* 0x000fea000b800000 */
[----:B------:R-:W-:Y:S02]  /*0700*/  UISETP.GE.U32.AND UP0, UPT, UR10, 0x8, UPT ;  /* 0x000000080a00788c */ /* 0x000fe4000bf06070 */
[----:B------:R-:W-:-:S04]  /*0710*/  ULOP3.LUT UR6, UR7, 0x7, URZ, 0xc0, !UPT ;  /* 0x0000000707067892 */ /* 0x000fc8000f8ec0ff */
[----:B------:R-:W-:-:S03]  /*0720*/  UISETP.NE.AND UP1, UPT, UR6, URZ, UPT ;  /* 0x000000ff0600728c */ /* 0x000fc6000bf25270 */
[----:B------:R-:W-:Y:S08]  /*0730*/  BRA.U !UP0, `(.L_x_12) ;  /* 0x0000000108787547 */ /* 0x000ff0000b800000 */
[----:B------:R-:W0:Y:S01]  /*0740*/  LDC.64 R6, c[0x0][0x3a0] ;  /* 0x0000e800ff067b82 */ /* 0x000e220000000a00 */
[----:B------:R-:W-:Y:S02]  /*0750*/  IADD3 R13, PT, PT, R3, UR4, RZ ;  /* 0x00000004030d7c10 */ /* 0x000fe4000fffe0ff */
[----:B------:R-:W-:-:S03]  /*0760*/  IADD3 R5, PT, PT, R4, UR4, RZ ;  /* 0x0000000404057c10 */ /* 0x000fc6000fffe0ff */
[----:B0-----:R-:W-:-:S04]  /*0770*/  IMAD.WIDE R12, R13, 0x8, R6 ;  /* 0x000000080d0c7825 */ /* 0x001fc800078e0206 */
        /* <DEDUP_REMOVED lines=8> */
[----:B------:R-:W5:Y:S04]  /*0800*/  LDG.E.64 R10, desc[UR12][R6.64+0x18] ;  /* 0x0000180c060a7981 */ /* 0x000f68000c1e1b00 */
[----:B------:R-:W5:Y:S01]  /*0810*/  LDG.E.64 R28, desc[UR12][R12.64+0x38] ;  /* 0x0000380c0c1c7981 */ /* 0x000f62000c1e1b00 */
[----:B--2---:R-:W-:-:S03]  /*0820*/  DFMA R24, R14, R16, R24 ;  /* 0x000000100e18722b */ /* 0x004fc60000000018 */
[----:B------:R-:W2:Y:S04]  /*0830*/  LDG.E.64 R14, desc[UR12][R12.64+0x20] ;  /* 0x0000200c0c0e7981 */ /* 0x000ea8000c1e1b00 */
[----:B------:R-:W2:Y:S01]  /*0840*/  LDG.E.64 R16, desc[UR12][R6.64+0x20] ;  /* 0x0000200c06107981 */ /* 0x000ea2000c1e1b00 */
[----:B---3--:R-:W-:-:S03]  /*0850*/  DFMA R24, R18, R20, R24 ;  /* 0x000000141218722b */ /* 0x008fc60000000018 */
[----:B------:R-:W3:Y:S04]  /*0860*/  LDG.E.64 R18, desc[UR12][R12.64+0x28] ;  /* 0x0000280c0c127981 */ /* 0x000ee8000c1e1b00 */
[----:B------:R-:W3:Y:S01]  /*0870*/  LDG.E.64 R20, desc[UR12][R6.64+0x28] ;  /* 0x0000280c06147981 */ /* 0x000ee2000c1e1b00 */
[----:B----4-:R-:W-:-:S03]  /*0880*/  DFMA R22, R22, R26, R24 ;  /* 0x0000001a1616722b */ /* 0x010fc60000000018 */
[----:B------:R-:W4:Y:S04]  /*0890*/  LDG.E.64 R24, desc[UR12][R12.64+0x30] ;  /* 0x0000300c0c187981 */ /* 0x000f28000c1e1b00 */
[----:B------:R-:W4:Y:S04]  /*08a0*/  LDG.E.64 R26, desc[UR12][R6.64+0x30] ;  /* 0x0000300c061a7981 */ /* 0x000f28000c1e1b00 */
[----:B------:R-:W4:Y:S01]  /*08b0*/  LDG.E.64 R6, desc[UR12][R6.64+0x38] ;  /* 0x0000380c06067981 */ /* 0x000f22000c1e1b00 */
[----:B-----5:R-:W-:Y:S01]  /*08c0*/  DFMA R8, R8, R10, R22 ;  /* 0x0000000a0808722b */ /* 0x020fe20000000016 */
[----:B------:R-:W-:-:S07]  /*08d0*/  UIADD3 UR4, UPT, UPT, UR4, 0x8, URZ ;  /* 0x0000000804047890 */ /* 0x000fce000fffe0ff */
[----:B--2---:R-:W-:-:S08]  /*08e0*/  DFMA R8, R14, R16, R8 ;  /* 0x000000100e08722b */ /* 0x004fd00000000008 */
[----:B---3--:R-:W-:-:S08]  /*08f0*/  DFMA R8, R18, R20, R8 ;  /* 0x000000141208722b */ /* 0x008fd00000000008 */
[----:B----4-:R-:W-:-:S08]  /*0900*/  DFMA R24, R24, R26, R8 ;  /* 0x0000001a1818722b */ /* 0x010fd00000000008 */
[----:B------:R-:W-:-:S11]  /*0910*/  DFMA R24, R28, R6, R24 ;  /* 0x000000061c18722b */ /* 0x000fd60000000018 */
.L_x_12:
[----:B------:R-:W-:Y:S05]  /*0920*/  BRA.U !UP1, `(.L_x_9) ;  /* 0x0000000109947547 */ /* 0x000fea000b800000 */
[----:B------:R-:W-:Y:S02]  /*0930*/  UISETP.GE.U32.AND UP0, UPT, UR6, 0x4, UPT ;  /* 0x000000040600788c */ /* 0x000fe4000bf06070 */
[----:B------:R-:W-:-:S04]  /*0940*/  ULOP3.LUT UR5, UR7, 0x3, URZ, 0xc0, !UPT ;  /* 0x0000000307057892 */ /* 0x000fc8000f8ec0ff */
[----:B------:R-:W-:-:S03]  /*0950*/  UISETP.NE.AND UP1, UPT, UR5, URZ, UPT ;  /* 0x000000ff0500728c */ /* 0x000fc6000bf25270 */
[----:B------:R-:W-:Y:S08]  /*0960*/  BRA.U !UP0, `(.L_x_13) ;  /* 0x0000000108487547 */ /* 0x000ff0000b800000 */
[----:B------:R-:W0:Y:S01]  /*0970*/  LDC.64 R6, c[0x0][0x3a0] ;  /* 0x0000e800ff067b82 */ /* 0x000e220000000a00 */
[----:B------:R-:W-:Y:S01]  /*0980*/  IADD3 R23, PT, PT, R4, UR4, RZ ;  /* 0x0000000404177c10 */ /* 0x000fe2000fffe0ff */
[----:B------:R-:W-:-:S04]  /*0990*/  VIADD R19, R3, UR4 ;  /* 0x0000000403137c36 */ /* 0x000fc80008000000 */
        /* <DEDUP_REMOVED lines=10> */
[----:B------:R-:W-:Y:S01]  /*0a40*/  UIADD3 UR4, UPT, UPT, UR4, 0x4, URZ ;  /* 0x0000000404047890 */ /* 0x000fe2000fffe0ff */
[----:B--2---:R-:W-:-:S08]  /*0a50*/  DFMA R20, R20, R26, R24 ;  /* 0x0000001a1414722b */ /* 0x004fd00000000018 */
[----:B---3--:R-:W-:-:S08]  /*0a60*/  DFMA R10, R10, R12, R20 ;  /* 0x0000000c0a0a722b */ /* 0x008fd00000000014 */
[----:B----4-:R-:W-:-:S08]  /*0a70*/  DFMA R6, R6, R8, R10 ;  /* 0x000000080606722b */ /* 0x010fd0000000000a */
[----:B-----5:R-:W-:-:S11]  /*0a80*/  DFMA R24, R14, R16, R6 ;  /* 0x000000100e18722b */ /* 0x020fd60000000006 */
.L_x_13:
[----:B------:R-:W-:Y:S05]  /*0a90*/  BRA.U !UP1, `(.L_x_9) ;  /* 0x0000000109387547 */ /* 0x000fea000b800000 */
[----:B------:R-:W0:Y:S01]  /*0aa0*/  LDC.64 R6, c[0x0][0x3a0] ;  /* 0x0000e800ff067b82 */ /* 0x000e220000000a00 */
[----:B------:R-:W-:Y:S01]  /*0ab0*/  IADD3 R9, PT, PT, R4, UR4, RZ ;  /* 0x0000000404097c10 */ /* 0x000fe2000fffe0ff */
[----:B------:R-:W-:Y:S01]  /*0ac0*/  VIADD R11, R3, UR4 ;  /* 0x00000004030b7c36 */ /* 0x000fe20008000000 */
[----:B------:R-:W-:-:S12]  /*0ad0*/  UIADD3 UR5, UPT, UPT, -UR5, URZ, URZ ;  /* 0x000000ff05057290 */ /* 0x000fd8000fffe1ff */
.L_x_14:
[----:B0-----:R-:W-:-:S04]  /*0ae0*/  IMAD.WIDE R2, R9, 0x8, R6 ;  /* 0x0000000809027825 */ /* 0x001fc800078e0206 */
[----:B------:R-:W-:Y:S02]  /*0af0*/  IMAD.WIDE R4, R11, 0x8, R6 ;  /* 0x000000080b047825 */ /* 0x000fe400078e0206 */
[----:B------:R-:W2:Y:S04]  /*0b00*/  LDG.E.64 R2, desc[UR12][R2.64] ;  /* 0x0000000c02027981 */ /* 0x000ea8000c1e1b00 */
[----:B------:R-:W2:Y:S01]  /*0b10*/  LDG.E.64 R4, desc[UR12][R4.64] ;  /* 0x0000000c04047981 */ /* 0x000ea2000c1e1b00 */
[----:B------:R-:W-:Y:S01]  /*0b20*/  UIADD3 UR5, UPT, UPT, UR5, 0x1, URZ ;  /* 0x0000000105057890 */ /* 0x000fe2000fffe0ff */
[----:B------:R-:W-:Y:S02]  /*0b30*/  IADD3 R9, PT, PT, R9, 0x1, RZ ;  /* 0x0000000109097810 */ /* 0x000fe40007ffe0ff */
[----:B------:R-:W-:Y:S01]  /*0b40*/  IADD3 R11, PT, PT, R11, 0x1, RZ ;  /* 0x000000010b0b7810 */ /* 0x000fe20007ffe0ff */
[----:B------:R-:W-:Y:S01]  /*0b50*/  UISETP.NE.AND UP0, UPT, UR5, URZ, UPT ;  /* 0x000000ff0500728c */ /* 0x000fe2000bf05270 */
[----:B--2---:R-:W-:-:S08]  /*0b60*/  DFMA R24, R4, R2, R24 ;  /* 0x000000020418722b */ /* 0x004fd00000000018 */
[----:B------:R-:W-:Y:S05]  /*0b70*/  BRA.U UP0, `(.L_x_14) ;  /* 0xfffffffd00d87547 */ /* 0x000fea000b83ffff */
.L_x_9:
[----:B------:R-:W1:Y:S08]  /*0b80*/  LDC.64 R2, c[0x0][0x380] ;  /* 0x0000e000ff027b82 */ /* 0x000e700000000a00 */
[----:B0-----:R-:W0:Y:S01]  /*0b90*/  LDC.64 R4, c[0x0][0x3a8] ;  /* 0x0000ea00ff047b82 */ /* 0x001e220000000a00 */
[----:B-1----:R-:W-:-:S06]  /*0ba0*/  IMAD.WIDE R2, R0, 0x8, R2 ;  /* 0x0000000800027825 */ /* 0x002fcc00078e0202 */
[----:B------:R-:W2:Y:S01]  /*0bb0*/  LDG.E.64 R2, desc[UR12][R2.64] ;  /* 0x0000000c02027981 */ /* 0x000ea2000c1e1b00 */
[----:B0-----:R-:W-:Y:S01]  /*0bc0*/  IMAD.WIDE R4, R0, 0x8, R4 ;  /* 0x0000000800047825 */ /* 0x001fe200078e0204 */
[----:B--2---:R-:W-:-:S07]  /*0bd0*/  DMUL R24, R2, R24 ;  /* 0x0000001802187228 */ /* 0x004fce0000000000 */
[----:B------:R-:W-:Y:S01]  /*0be0*/  STG.E.64 desc[UR12][R4.64], R24 ;  /* 0x0000001804007986 */ /* 0x000fe2000c101b0c */
[----:B------:R-:W-:Y:S05]  /*0bf0*/  EXIT ;  /* 0x000000000000794d */ /* 0x000fea0003800000 */
.L_x_15:
        /* <DEDUP_REMOVED lines=16> */
.L_x_25:


//--------------------- .text._Z11spmm_kernelPdPiS0_S_S_iiii --------------------------
	.section	.text._Z11spmm_kernelPdPiS0_S_S_iiii,"ax",@progbits
	.align	128
        .global         _Z11spmm_kernelPdPiS0_S_S_iiii
        .type           _Z11spmm_kernelPdPiS0_S_S_iiii,@function
        .size           _Z11spmm_kernelPdPiS0_S_S_iiii,(.L_x_26 - _Z11spmm_kernelPdPiS0_S_S_iiii)
        .other          _Z11spmm_kernelPdPiS0_S_S_iiii,@"STO_CUDA_ENTRY STV_DEFAULT"
_Z11spmm_kernelPdPiS0_S_S_iiii:
.text._Z11spmm_kernelPdPiS0_S_S_iiii:
[----:B------:R-:W-:Y:S01]  /*0000*/  LDC R1, c[0x0][0x37c] ;  /* 0x0000df00ff017b82 */ /* 0x000fe20000000800 */
[----:B------:R-:W0:Y:S07]  /*0010*/  S2R R0, SR_CTAID.X ;  /* 0x0000000000007919 */ /* 0x000e2e0000002500 */
[----:B------:R-:W1:Y:S01]  /*0020*/  S2UR UR4, SR_CTAID.Y ;  /* 0x00000000000479c3 */ /* 0x000e620000002600 */
[----:B------:R-:W2:Y:S01]  /*0030*/  LDCU UR6, c[0x0][0x3b4] ;  /* 0x00007680ff0677ac */ /* 0x000ea20008000800 */
[----:B------:R-:W0:Y:S01]  /*0040*/  S2R R5, SR_TID.X ;  /* 0x0000000000057919 */ /* 0x000e220000002100 */
[----:B------:R-:W3:Y:S01]  /*0050*/  LDCU UR5, c[0x0][0x3a8] ;  /* 0x00007500ff0577ac */ /* 0x000ee20008000800 */
[----:B------:R-:W1:Y:S01]  /*0060*/  S2R R3, SR_TID.Y ;  /* 0x0000000000037919 */ /* 0x000e620000002200 */
[----:B0-----:R-:W-:-:S02]  /*0070*/  LEA R0, R0, R5, 0x1 ;  /* 0x0000000500007211 */ /* 0x001fc400078e08ff */
[----:B-1----:R-:W-:Y:S02]  /*0080*/  IADD3 R3, PT, PT, R3, UR4, RZ ;  /* 0x0000000403037c10 */ /* 0x002fe4000fffe0ff */
[----:B--2---:R-:W-:-:S04]  /*0090*/  ISETP.GE.AND P0, PT, R0, UR6, PT ;  /* 0x0000000600007c0c */ /* 0x004fc8000bf06270 */
[----:B---3--:R-:W-:-:S13]  /*00a0*/  ISETP.GE.OR P0, PT, R3, UR5, P0 ;  /* 0x0000000503007c0c */ /* 0x008fda0008706670 */
[----:B------:R-:W-:Y:S05]  /*00b0*/  @P0 EXIT ;  /* 0x000000000000094d */ /* 0x000fea0003800000 */
[----:B------:R-:W0:Y:S01]  /*00c0*/  LDC.64 R4, c[0x0][0x390] ;  /* 0x0000e400ff047b82 */ /* 0x000e220000000a00 */
[----:B------:R-:W1:Y:S01]  /*00d0*/  LDCU.64 UR4, c[0x0][0x358] ;  /* 0x00006b00ff0477ac */ /* 0x000e620008000a00 */
[----:B0-----:R-:W-:-:S05]  /*00e0*/  IMAD.WIDE.U32 R4, R3, 0x4, R4 ;  /* 0x0000000403047825 */ /* 0x001fca00078e0004 */
[----:B-1----:R-:W2:Y:S04]  /*00f0*/  LDG.E R2, desc[UR4][R4.64] ;  /* 0x0000000404027981 */ /* 0x002ea8000c1e1900 */
[----:B------:R-:W2:Y:S01]  /*0100*/  LDG.E R9, desc[UR4][R4.64+0x4] ;  /* 0x0000040404097981 */ /* 0x000ea2000c1e1900 */
[----:B------:R-:W-:Y:S01]  /*0110*/  BSSY.RECONVERGENT B0, `(.L_x_16) ;  /* 0x0000093000007945 */ /* 0x000fe20003800200 */
[----:B------:R-:W-:Y:S02]  /*0120*/  CS2R R6, SRZ ;  /* 0x0000000000067805 */ /* 0x000fe4000001ff00 */
[----:B--2---:R-:W-:-:S13]  /*0130*/  ISETP.GE.AND P0, PT, R2, R9, PT ;  /* 0x000000090200720c */ /* 0x004fda0003f06270 */
[----:B------:R-:W-:Y:S05]  /*0140*/  @P0 BRA `(.L_x_17) ;  /* 0x00000008003c0947 */ /* 0x000fea0003800000 */
[CC--:B------:R-:W-:Y:S01]  /*0150*/  IADD3 R5, PT, PT, R9.reuse, -R2.reuse, RZ ;  /* 0x8000000209057210 */ /* 0x0c0fe20007ffe0ff */
[----:B------:R-:W-:Y:S01]  /*0160*/  BSSY.RECONVERGENT B1, `(.L_x_18) ;  /* 0x0000047000017945 */ /* 0x000fe20003800200 */
[----:B------:R-:W-:Y:S02]  /*0170*/  IADD3 R9, PT, PT, -R9, R2, RZ ;  /* 0x0000000209097210 */ /* 0x000fe40007ffe1ff */
[----:B------:R-:W-:Y:S02]  /*0180*/  CS2R R6, SRZ ;  /* 0x0000000000067805 */ /* 0x000fe4000001ff00 */
[----:B------:R-:W-:Y:S02]  /*0190*/  LOP3.LUT R24, R5, 0x7, RZ, 0xc0, !PT ;  /* 0x0000000705187812 */ /* 0x000fe400078ec0ff */
[----:B------:R-:W-:Y:S02]  /*01a0*/  ISETP.GT.U32.AND P1, PT, R9, -0x8, PT ;  /* 0xfffffff80900780c */ /* 0x000fe40003f24070 */
[----:B------:R-:W-:-:S11]  /*01b0*/  ISETP.NE.AND P0, PT, R24, RZ, PT ;  /* 0x000000ff1800720c */ /* 0x000fd60003f05270 */
[----:B------:R-:W-:Y:S05]  /*01c0*/  @P1 BRA `(.L_x_19) ;  /* 0x0000000400001947 */ /* 0x000fea0003800000 */
[----:B------:R-:W0:Y:S01]  /*01d0*/  LDC.64 R8, c[0x0][0x380] ;  /* 0x0000e000ff087b82 */ /* 0x000e220000000a00 */
[----:B------:R-:W-:Y:S02]  /*01e0*/  LOP3.LUT R4, R5, 0xfffffff8, RZ, 0xc0, !PT ;  /* 0xfffffff805047812 */ /* 0x000fe400078ec0ff */
[----:B------:R-:W-:Y:S02]  /*01f0*/  CS2R R6, SRZ ;  /* 0x0000000000067805 */ /* 0x000fe4000001ff00 */
[----:B------:R-:W-:-:S03]  /*0200*/  IADD3 R4, PT, PT, -R4, RZ, RZ ;  /* 0x000000ff04047210 */ /* 0x000fc60007ffe1ff */
[----:B------:R-:W1:Y:S01]  /*0210*/  LDC.64 R10, c[0x0][0x388] ;  /* 0x0000e200ff0a7b82 */ /* 0x000e620000000a00 */
[----:B0-----:R-:W-:-:S04]  /*0220*/  IADD3 R8, P2, PT, R8, 0x20, RZ ;  /* 0x0000002008087810 */ /* 0x001fc80007f5e0ff */
[----:B------:R-:W-:Y:S02]  /*0230*/  IADD3.X R9, PT, PT, RZ, R9, RZ, P2, !PT ;  /* 0x00000009ff097210 */ /* 0x000fe400017fe4ff */
[----:B-1----:R-:W-:-:S04]  /*0240*/  IADD3 R10, P1, PT, R10, 0x10, RZ ;  /* 0x000000100a0a7810 */ /* 0x002fc80007f3e0ff */
[----:B------:R-:W-:-:S09]  /*0250*/  IADD3.X R11, PT, PT, RZ, R11, RZ, P1, !PT ;  /* 0x0000000bff0b7210 */ /* 0x000fd20000ffe4ff */
.L_x_20:
[----:B------:R-:W-:Y:S01]  /*0260*/  IMAD.WIDE R12, R2, 0x4, R10 ;  /* 0x00000004020c7825 */ /* 0x000fe200078e020a */
[----:B------:R-:W0:Y:S04]  /*0270*/  LDC.64 R14, c[0x0][0x398] ;  /* 0x0000e600ff0e7b82 */ /* 0x000e280000000a00 */
[----:B------:R-:W2:Y:S04]  /*0280*/  LDG.E R17, desc[UR4][R12.64+-0x10] ;  /* 0xfffff0040c117981 */ /* 0x000ea8000c1e1900 */
[----:B------:R-:W3:Y:S04]  /*0290*/  LDG.E R23, desc[UR4][R12.64+-0xc] ;  /* 0xfffff4040c177981 */ /* 0x000ee8000c1e1900 */
[----:B------:R-:W4:Y:S04]  /*02a0*/  LDG.E R25, desc[UR4][R12.64+-0x8] ;  /* 0xfffff8040c197981 */ /* 0x000f28000c1e1900 */
[----:B------:R-:W5:Y:S04]  /*02b0*/  LDG.E R28, desc[UR4][R12.64+0x8] ;  /* 0x000008040c1c7981 */ /* 0x000f68000c1e1900 */
[----:B------:R-:W5:Y:S01]  /*02c0*/  LDG.E R29, desc[UR4][R12.64+0xc] ;  /* 0x00000c040c1d7981 */ /* 0x000f62000c1e1900 */
[----:B--2---:R-:W-:-:S02]  /*02d0*/  IMAD R27, R17, UR6, R0 ;  /* 0x00000006111b7c24 */ /* 0x004fc4000f8e0200 */
[----:B------:R-:W-:-:S04]  /*02e0*/  IMAD.WIDE R16, R2, 0x8, R8 ;  /* 0x0000000802107825 */ /* 0x000fc800078e0208 */
[----:B0-----:R-:W-:Y:S01]  /*02f0*/  IMAD.WIDE R26, R27, 0x8, R14 ;  /* 0x000000081b1a7825 */ /* 0x001fe200078e020e */
[----:B------:R-:W2:Y:S04]  /*0300*/  LDG.E.64 R18, desc[UR4][R16.64+-0x20] ;  /* 0xffffe00410127981 */ /* 0x000ea8000c1e1b00 */
[----:B------:R-:W2:Y:S01]  /*0310*/  LDG.E.64 R20, desc[UR4][R26.64] ;  /* 0x000000041a147981 */ /* 0x000ea2000c1e1b00 */
[----:B---3--:R-:W-:-:S04]  /*0320*/  IMAD R23, R23, UR6, R0 ;  /* 0x0000000617177c24 */ /* 0x008fc8000f8e0200 */
[----:B------:R-:W-:-:S06]  /*0330*/  IMAD.WIDE R22, R23, 0x8, R14 ;  /* 0x0000000817167825 */ /* 0x000fcc00078e020e */
[----:B------:R-:W3:Y:S01]  /*0340*/  LDG.E.64 R22, desc[UR4][R22.64] ;  /* 0x0000000416167981 */ /* 0x000ee2000c1e1b00 */
[----:B--2---:R-:W-:-:S03]  /*0350*/  DFMA R18, R18, R20, R6 ;  /* 0x000000141212722b */ /* 0x004fc60000000006 */
[----:B------:R-:W3:Y:S01]  /*0360*/  LDG.E.64 R6, desc[UR4][R16.64+-0x18] ;  /* 0xffffe80410067981 */ /* 0x000ee2000c1e1b00 */
[----:B----4-:R-:W-:-:S03]  /*0370*/  IMAD R21, R25, UR6, R0 ;  /* 0x0000000619157c24 */ /* 0x010fc6000f8e0200 */
[----:B------:R-:W2:Y:S01]  /*0380*/  LDG.E R25, desc[UR4][R12.64+-0x4] ;  /* 0xfffffc040c197981 */ /* 0x000ea2000c1e1900 */
[----:B------:R-:W-:-:S06]  /*0390*/  IMAD.WIDE R20, R21, 0x8, R14 ;  /* 0x0000000815147825 */ /* 0x000fcc00078e020e */
[----:B------:R-:W4:Y:S01]  /*03a0*/  LDG.E.64 R20, desc[UR4][R20.64] ;  /* 0x0000000414147981 */ /* 0x000f22000c1e1b00 */
[----:B---3--:R-:W-:-:S03]  /*03b0*/  DFMA R6, R6, R22, R18 ;  /* 0x000000160606722b */ /* 0x008fc60000000012 */
[----:B------:R-:W4:Y:S01]  /*03c0*/  LDG.E.64 R18, desc[UR4][R16.64+-0x10] ;  /* 0xfffff00410127981 */ /* 0x000f22000c1e1b00 */
[----:B--2---:R-:W-:-:S03]  /*03d0*/  IMAD R27, R25, UR6, R0 ;  /* 0x00000006191b7c24 */ /* 0x004fc6000f8e0200 */
[----:B------:R-:W2:Y:S01]  /*03e0*/  LDG.E R25, desc[UR4][R12.64] ;  /* 0x000000040c197981 */ /* 0x000ea2000c1e1900 */
[----:B------:R-:W-:-:S06]  /*03f0*/  IMAD.WIDE R26, R27, 0x8, R14 ;  /* 0x000000081b1a7825 */ /* 0x000fcc00078e020e */
[----:B------:R-:W3:Y:S01]  /*0400*/  LDG.E.64 R26, desc[UR4][R26.64] ;  /* 0x000000041a1a7981 */ /* 0x000ee2000c1e1b00 */
[----:B----4-:R-:W-:-:S03]  /*0410*/  DFMA R6, R18, R20, R6 ;  /* 0x000000141206722b */ /* 0x010fc60000000006 */
[----:B------:R-:W3:Y:S01]  /*0420*/  LDG.E.64 R18, desc[UR4][R16.64+-0x8] ;  /* 0xfffff80410127981 */ /* 0x000ee2000c1e1b00 */
[----:B--2---:R-:W-:-:S03]  /*0430*/  IMAD R23, R25, UR6, R0 ;  /* 0x0000000619177c24 */ /* 0x004fc6000f8e0200 */
[----:B------:R-:W2:Y:S01]  /*0440*/  LDG.E R25, desc[UR4][R12.64+0x4] ;  /* 0x000004040c197981 */ /* 0x000ea2000c1e1900 */
[----:B------:R-:W-:-:S06]  /*0450*/  IMAD.WIDE R22, R23, 0x8, R14 ;  /* 0x0000000817167825 */ /* 0x000fcc00078e020e */
[----:B------:R-:W4:Y:S01]  /*0460*/  LDG.E.64 R22, desc[UR4][R22.64] ;  /* 0x0000000416167981 */ /* 0x000f22000c1e1b00 */
[----:B-----5:R-:W-:-:S03]  /*0470*/  IMAD R29, R29, UR6, R0 ;  /* 0x000000061d1d7c24 */ /* 0x020fc6000f8e0200 */
[----:B------:R-:W5:Y:S01]  /*0480*/  LDG.E.64 R12, desc[UR4][R16.64+0x18] ;  /* 0x00001804100c7981 */ /* 0x000f62000c1e1b00 */
[----:B---3--:R-:W-:-:S03]  /*0490*/  DFMA R6, R18, R26, R6 ;  /* 0x0000001a1206722b */ /* 0x008fc60000000006 */
[----:B------:R-:W4:Y:S01]  /*04a0*/  LDG.E.64 R18, desc[UR4][R16.64] ;  /* 0x0000000410127981 */ /* 0x000f22000c1e1b00 */
[----:B--2---:R-:W-:-:S03]  /*04b0*/  IMAD R21, R25, UR6, R0 ;  /* 0x0000000619157c24 */ /* 0x004fc6000f8e0200 */
[----:B------:R-:W2:Y:S01]  /*04c0*/  LDG.E.64 R26, desc[UR4][R16.64+0x10] ;  /* 0x00001004101a7981 */ /* 0x000ea2000c1e1b00 */
[----:B------:R-:W-:-:S04]  /*04d0*/  IMAD.WIDE R20, R21, 0x8, R14 ;  /* 0x0000000815147825 */ /* 0x000fc800078e020e */
[----:B------:R-:W-:Y:S02]  /*04e0*/  IMAD R25, R28, UR6, R0 ;  /* 0x000000061c197c24 */ /* 0x000fe4000f8e0200 */
[----:B------:R-:W3:Y:S01]  /*04f0*/  LDG.E.64 R20, desc[UR4][R20.64] ;  /* 0x0000000414147981 */ /* 0x000ee2000c1e1b00 */
[----:B----4-:R-:W-:-:S03]  /*0500*/  DFMA R6, R18, R22, R6 ;  /* 0x000000161206722b */ /* 0x010fc60000000006 */
[----:B------:R-:W3:Y:S01]  /*0510*/  LDG.E.64 R18, desc[UR4][R16.64+0x8] ;  /* 0x0000080410127981 */ /* 0x000ee2000c1e1b00 */
[----:B------:R-:W-:-:S04]  /*0520*/  IMAD.WIDE R22, R25, 0x8, R14 ;  /* 0x0000000819167825 */ /* 0x000fc800078e020e */
[----:B------:R-:W-:Y:S02]  /*0530*/  IMAD.WIDE R14, R29, 0x8, R14 ;  /* 0x000000081d0e7825 */ /* 0x000fe400078e020e */
[----:B------:R-:W2:Y:S04]  /*0540*/  LDG.E.64 R22, desc[UR4][R22.64] ;  /* 0x0000000416167981 */ /* 0x000ea8000c1e1b00 */
[----:B------:R-:W5:Y:S01]  /*0550*/  LDG.E.64 R14, desc[UR4][R14.64] ;  /* 0x000000040e0e7981 */ /* 0x000f62000c1e1b00 */
[----:B------:R-:W-:-:S04]  /*0560*/  IADD3 R4, PT, PT, R4, 0x8, RZ ;  /* 0x0000000804047810 */ /* 0x000fc80007ffe0ff */
[----:B------:R-:W-:Y:S02]  /*0570*/  ISETP.NE.AND P1, PT, R4, RZ, PT ;  /* 0x000000ff0400720c */ /* 0x000fe40003f25270 */
[----:B------:R-:W-:Y:S01]  /*0580*/  IADD3 R2, PT, PT, R2, 0x8, RZ ;  /* 0x0000000802027810 */ /* 0x000fe20007ffe0ff */
[----:B---3--:R-:W-:-:S08]  /*0590*/  DFMA R6, R18, R20, R6 ;  /* 0x000000141206722b */ /* 0x008fd00000000006 */
[----:B--2---:R-:W-:-:S08]  /*05a0*/  DFMA R6, R26, R22, R6 ;  /* 0x000000161a06722b */ /* 0x004fd00000000006 */
[----:B-----5:R-:W-:Y:S01]  /*05b0*/  DFMA R6, R12, R14, R6 ;  /* 0x0000000e0c06722b */ /* 0x020fe20000000006 */
[----:B------:R-:W-:Y:S10]  /*05c0*/  @P1 BRA `(.L_x_20) ;  /* 0xfffffffc00241947 */ /* 0x000ff4000383ffff */
.L_x_19:
[----:B------:R-:W-:Y:S05]  /*05d0*/  BSYNC.RECONVERGENT B1 ;  /* 0x0000000000017941 */ /* 0x000fea0003800200 */
.L_x_18:
[----:B------:R-:W-:Y:S05]  /*05e0*/  @!P0 BRA `(.L_x_17) ;  /* 0x0000000400148947 */ /* 0x000fea0003800000 */
[----:B------:R-:W-:Y:S01]  /*05f0*/  ISETP.GE.U32.AND P0, PT, R24, 0x4, PT ;  /* 0x000000041800780c */ /* 0x000fe20003f06070 */
[----:B------:R-:W-:Y:S01]  /*0600*/  BSSY.RECONVERGENT B1, `(.L_x_21) ;  /* 0x0000022000017945 */ /* 0x000fe20003800200 */
[----:B------:R-:W-:-:S04]  /*0610*/  LOP3.LUT R4, R5, 0x3, RZ, 0xc0, !PT ;  /* 0x0000000305047812 */ /* 0x000fc800078ec0ff */
[----:B------:R-:W-:-:S07]  /*0620*/  ISETP.NE.AND P1, PT, R4, RZ, PT ;  /* 0x000000ff0400720c */ /* 0x000fce0003f25270 */
[----:B------:R-:W-:Y:S06]  /*0630*/  @!P0 BRA `(.L_x_22) ;  /* 0x0000000000788947 */ /* 0x000fec0003800000 */
[----:B------:R-:W0:Y:S08]  /*0640*/  LDC.64 R10, c[0x0][0x388] ;  /* 0x0000e200ff0a7b82 */ /* 0x000e300000000a00 */
[----:B------:R-:W1:Y:S08]  /*0650*/  LDC.64 R22, c[0x0][0x398] ;  /* 0x0000e600ff167b82 */ /* 0x000e700000000a00 */
[----:B------:R-:W2:Y:S01]  /*0660*/  LDC.64 R20, c[0x0][0x380] ;  /* 0x0000e000ff147b82 */ /* 0x000ea20000000a00 */
[----:B0-----:R-:W-:-:S05]  /*0670*/  IMAD.WIDE R10, R2, 0x4, R10 ;  /* 0x00000004020a7825 */ /* 0x001fca00078e020a */
[----:B------:R-:W3:Y:S04]  /*0680*/  LDG.E R13, desc[UR4][R10.64] ;  /* 0x000000040a0d7981 */ /* 0x000ee8000c1e1900 */
[----:B------:R-:W4:Y:S04]  /*0690*/  LDG.E R15, desc[UR4][R10.64+0x4] ;  /* 0x000004040a0f7981 */ /* 0x000f28000c1e1900 */
[----:B------:R-:W5:Y:S04]  /*06a0*/  LDG.E R9, desc[UR4][R10.64+0x8] ;  /* 0x000008040a097981 */ /* 0x000f68000c1e1900 */
[----:B------:R0:W5:Y:S01]  /*06b0*/  LDG.E R25, desc[UR4][R10.64+0xc] ;  /* 0x00000c040a197981 */ /* 0x000162000c1e1900 */
[----:B--2---:R-:W-:-:S05]  /*06c0*/  IMAD.WIDE R20, R2, 0x8, R20 ;  /* 0x0000000802147825 */ /* 0x004fca00078e0214 */
[----:B------:R-:W2:Y:S01]  /*06d0*/  LDG.E.64 R16, desc[UR4][R20.64] ;  /* 0x0000000414107981 */ /* 0x000ea2000c1e1b00 */
[----:B---3--:R-:W-:-:S04]  /*06e0*/  IMAD R13, R13, UR6, R0 ;  /* 0x000000060d0d7c24 */ /* 0x008fc8000f8e0200 */
[----:B-1----:R-:W-:Y:S02]  /*06f0*/  IMAD.WIDE R18, R13, 0x8, R22 ;  /* 0x000000080d127825 */ /* 0x002fe400078e0216 */
[----:B------:R-:W3:Y:S02]  /*0700*/  LDG.E.64 R12, desc[UR4][R20.64+0x8] ;  /* 0x00000804140c7981 */ /* 0x000ee4000c1e1b00 */
[----:B----4-:R-:W-:Y:S02]  /*0710*/  IMAD R15, R15, UR6, R0 ;  /* 0x000000060f0f7c24 */ /* 0x010fe4000f8e0200 */
[----:B------:R-:W2:Y:S02]  /*0720*/  LDG.E.64 R18, desc[UR4][R18.64] ;  /* 0x0000000412127981 */ /* 0x000ea4000c1e1b00 */
[----:B------:R-:W-:-:S04]  /*0730*/  IMAD.WIDE R14, R15, 0x8, R22 ;  /* 0x000000080f0e7825 */ /* 0x000fc800078e0216 */
[----:B-----5:R-:W-:Y:S02]  /*0740*/  IMAD R9, R9, UR6, R0 ;  /* 0x0000000609097c24 */ /* 0x020fe4000f8e0200 */
[----:B------:R-:W3:Y:S02]  /*0750*/  LDG.E.64 R14, desc[UR4][R14.64] ;  /* 0x000000040e0e7981 */ /* 0x000ee4000c1e1b00 */
[----:B0-----:R-:W-:Y:S02]  /*0760*/  IMAD.WIDE R10, R9, 0x8, R22 ;  /* 0x00000008090a7825 */ /* 0x001fe400078e0216 */
[----:B------:R-:W4:Y:S02]  /*0770*/  LDG.E.64 R8, desc[UR4][R20.64+0x10] ;  /* 0x0000100414087981 */ /* 0x000f24000c1e1b00 */
[----:B------:R-:W-:Y:S02]  /*0780*/  IMAD R25, R25, UR6, R0 ;  /* 0x0000000619197c24 */ /* 0x000fe4000f8e0200 */
[----:B------:R-:W4:Y:S02]  /*0790*/  LDG.E.64 R10, desc[UR4][R10.64] ;  /* 0x000000040a0a7981 */ /* 0x000f24000c1e1b00 */
[----:B------:R-:W-:-:S02]  /*07a0*/  IMAD.WIDE R22, R25, 0x8, R22 ;  /* 0x0000000819167825 */ /* 0x000fc400078e0216 */
[----:B------:R-:W5:Y:S04]  /*07b0*/  LDG.E.64 R24, desc[UR4][R20.64+0x18] ;  /* 0x0000180414187981 */ /* 0x000f68000c1e1b00 */
[----:B------:R-:W5:Y:S01]  /*07c0*/  LDG.E.64 R22, desc[UR4][R22.64] ;  /* 0x0000000416167981 */ /* 0x000f62000c1e1b00 */
[----:B------:R-:W-:Y:S01]  /*07d0*/  IADD3 R2, PT, PT, R2, 0x4, RZ ;  /* 0x0000000402027810 */ /* 0x000fe20007ffe0ff */
[----:B--2---:R-:W-:-:S08]  /*07e0*/  DFMA R16, R16, R18, R6 ;  /* 0x000000121010722b */ /* 0x004fd00000000006 */
[----:B---3--:R-:W-:-:S08]  /*07f0*/  DFMA R12, R12, R14, R16 ;  /* 0x0000000e0c0c722b */ /* 0x008fd00000000010 */
[----:B----4-:R-:W-:-:S08]  /*0800*/  DFMA R8, R8, R10, R12 ;  /* 0x0000000a0808722b */ /* 0x010fd0000000000c */
[----:B-----5:R-:W-:-:S11]  /*0810*/  DFMA R6, R24, R22, R8 ;  /* 0x000000161806722b */ /* 0x020fd60000000008 */
.L_x_22:
[----:B------:R-:W-:Y:S05]  /*0820*/  BSYNC.RECONVERGENT B1 ;  /* 0x0000000000017941 */ /* 0x000fea0003800200 */
.L_x_21:
[----:B------:R-:W-:Y:S05]  /*0830*/  @!P1 BRA `(.L_x_17) ;  /* 0x0000000000809947 */ /* 0x000fea0003800000 */
[----:B------:R-:W0:Y:S01]  /*0840*/  LDC.64 R8, c[0x0][0x388] ;  /* 0x0000e200ff087b82 */ /* 0x000e220000000a00 */
[----:B------:R-:W-:Y:S02]  /*0850*/  ISETP.NE.AND P0, PT, R4, 0x1, PT ;  /* 0x000000010400780c */ /* 0x000fe40003f05270 */
[----:B------:R-:W-:-:S04]  /*0860*/  LOP3.LUT R5, R5, 0x1, RZ, 0xc0, !PT ;  /* 0x0000000105057812 */ /* 0x000fc800078ec0ff */
[----:B------:R-:W-:Y:S01]  /*0870*/  ISETP.NE.U32.AND P1, PT, R5, 0x1, PT ;  /* 0x000000010500780c */ /* 0x000fe20003f25070 */
[----:B------:R-:W1:Y:S08]  /*0880*/  LDC.64 R16, c[0x0][0x380] ;  /* 0x0000e000ff107b82 */ /* 0x000e700000000a00 */
[----:B------:R-:W2:Y:S01]  /*0890*/  LDC.64 R12, c[0x0][0x388] ;  /* 0x0000e200ff0c7b82 */ /* 0x000ea20000000a00 */
[----:B0-----:R-:W-:-:S07]  /*08a0*/  @P0 IMAD.WIDE R20, R2, 0x4, R8 ;  /* 0x0000000402140825 */ /* 0x001fce00078e0208 */
[----:B------:R-:W0:Y:S01]  /*08b0*/  @P0 LDC.64 R10, c[0x0][0x398] ;  /* 0x0000e600ff0a0b82 */ /* 0x000e220000000a00 */
[----:B------:R-:W3:Y:S01]  /*08c0*/  @P0 LDG.E R5, desc[UR4][R20.64] ;  /* 0x0000000414050981 */ /* 0x000ee2000c1e1900 */
[C---:B-1----:R-:W-:Y:S01]  /*08d0*/  @P0 IMAD.WIDE R16, R2.reuse, 0x8, R16 ;  /* 0x0000000802100825 */ /* 0x042fe200078e0210 */
[----:B------:R-:W-:Y:S02]  /*08e0*/  @P0 IADD3 R2, PT, PT, R2, 0x2, RZ ;  /* 0x0000000202020810 */ /* 0x000fe40007ffe0ff */
[----:B------:R-:W4:Y:S03]  /*08f0*/  @P0 LDG.E R23, desc[UR4][R20.64+0x4] ;  /* 0x0000040414170981 */ /* 0x000f26000c1e1900 */
[----:B------:R-:W1:Y:S01]  /*0900*/  LDC.64 R18, c[0x0][0x380] ;  /* 0x0000e000ff127b82 */ /* 0x000e620000000a00 */
[----:B------:R-:W5:Y:S01]  /*0910*/  @P0 LDG.E.64 R8, desc[UR4][R16.64] ;  /* 0x0000000410080981 */ /* 0x000f62000c1e1b00 */
[----:B--2---:R-:W-:-:S06]  /*0920*/  @!P1 IMAD.WIDE R12, R2, 0x4, R12 ;  /* 0x00000004020c9825 */ /* 0x004fcc00078e020c */
[----:B------:R-:W2:Y:S01]  /*0930*/  @!P1 LDC.64 R14, c[0x0][0x398] ;  /* 0x0000e600ff0e9b82 */ /* 0x000ea20000000a00 */
[----:B------:R-:W2:Y:S01]  /*0940*/  @!P1 LDG.E R13, desc[UR4][R12.64] ;  /* 0x000000040c0d9981 */ /* 0x000ea2000c1e1900 */
[----:B-1----:R-:W-:-:S06]  /*0950*/  @!P1 IMAD.WIDE R18, R2, 0x8, R18 ;  /* 0x0000000802129825 */ /* 0x002fcc00078e0212 */
[----:B------:R-:W5:Y:S01]  /*0960*/  @!P1 LDG.E.64 R18, desc[UR4][R18.64] ;  /* 0x0000000412129981 */ /* 0x000f62000c1e1b00 */
[----:B---3--:R-:W-:-:S04]  /*0970*/  @P0 IMAD R5, R5, UR6, R0 ;  /* 0x0000000605050c24 */ /* 0x008fc8000f8e0200 */
[----:B0-----:R-:W-:-:S04]  /*0980*/  @P0 IMAD.WIDE R4, R5, 0x8, R10 ;  /* 0x0000000805040825 */ /* 0x001fc800078e020a */
[----:B----4-:R-:W-:Y:S02]  /*0990*/  @P0 IMAD R23, R23, UR6, R0 ;  /* 0x0000000617170c24 */ /* 0x010fe4000f8e0200 */
[----:B------:R-:W5:Y:S02]  /*09a0*/  @P0 LDG.E.64 R4, desc[UR4][R4.64] ;  /* 0x0000000404040981 */ /* 0x000f64000c1e1b00 */
[----:B------:R-:W-:Y:S02]  /*09b0*/  @P0 IMAD.WIDE R20, R23, 0x8, R10 ;  /* 0x0000000817140825 */ /* 0x000fe400078e020a */
[----:B------:R-:W3:Y:S02]  /*09c0*/  @P0 LDG.E.64 R10, desc[UR4][R16.64+0x8] ;  /* 0x00000804100a0981 */ /* 0x000ee4000c1e1b00 */
[----:B--2---:R-:W-:Y:S02]  /*09d0*/  @!P1 IMAD R23, R13, UR6, R0 ;  /* 0x000000060d179c24 */ /* 0x004fe4000f8e0200 */
[----:B------:R-:W3:Y:S02]  /*09e0*/  @P0 LDG.E.64 R12, desc[UR4][R20.64] ;  /* 0x00000004140c0981 */ /* 0x000ee4000c1e1b00 */
[----:B------:R-:W-:-:S06]  /*09f0*/  @!P1 IMAD.WIDE R14, R23, 0x8, R14 ;  /* 0x00000008170e9825 */ /* 0x000fcc00078e020e */
[----:B------:R-:W2:Y:S01]  /*0a00*/  @!P1 LDG.E.64 R14, desc[UR4][R14.64] ;  /* 0x000000040e0e9981 */ /* 0x000ea2000c1e1b00 */
[----:B-----5:R-:W-:-:S08]  /*0a10*/  @P0 DFMA R8, R8, R4, R6 ;  /* 0x000000040808022b */ /* 0x020fd00000000006 */
[----:B---3--:R-:W-:-:S08]  /*0a20*/  @P0 DFMA R6, R10, R12, R8 ;  /* 0x0000000c0a06022b */ /* 0x008fd00000000008 */
[----:B--2---:R-:W-:-:S11]  /*0a30*/  @!P1 DFMA R6, R18, R14, R6 ;  /* 0x0000000e1206922b */ /* 0x004fd60000000006 */
.L_x_17:
[----:B------:R-:W-:Y:S05]  /*0a40*/  BSYNC.RECONVERGENT B0 ;  /* 0x0000000000007941 */ /* 0x000fea0003800200 */
.L_x_16:
[----:B------:R-:W0:Y:S01]  /*0a50*/  LDC.64 R4, c[0x0][0x3a0] ;  /* 0x0000e800ff047b82 */ /* 0x000e220000000a00 */
[----:B------:R-:W-:-:S04]  /*0a60*/  IMAD R3, R3, UR6, R0 ;  /* 0x0000000603037c24 */ /* 0x000fc8000f8e0200 */
[----:B0-----:R-:W-:-:S05]  /*0a70*/  IMAD.WIDE R2, R3, 0x8, R4 ;  /* 0x0000000803027825 */ /* 0x001fca00078e0204 */
[----:B------:R-:W-:Y:S01]  /*0a80*/  STG.E.64 desc[UR4][R2.64], R6 ;  /* 0x0000000602007986 */ /* 0x000fe2000c101b04 */
[----:B------:R-:W-:Y:S05]  /*0a90*/  EXIT ;  /* 0x000000000000794d */ /* 0x000fea0003800000 */
.L_x_23:
        /* <DEDUP_REMOVED lines=14> */
.L_x_26:


//--------------------- .nv.shared._Z11ddmm_kernelPdS_S_iiii --------------------------
	.section	.nv.shared._Z11ddmm_kernelPdS_S_iiii,"aw",@nobits
	.sectionflags	@""
	.align	8
.nv.shared._Z11ddmm_kernelPdS_S_iiii:
	.zero		1088


//--------------------- .nv.shared.reserved.0     --------------------------
	.section	.nv.shared.reserved.0,"aw",@nobits
	.weak		__nv_reservedSMEM_offset_0_alias
	.size		__nv_reservedSMEM_offset_0_alias, 0, 64
	.other		__nv_reservedSMEM_offset_0_alias,@"STO_CUDA_RESERVED_SHARED STV_DEFAULT"
__nv_reservedSMEM_offset_0_alias:
	.zero		0
	.zero		64


//--------------------- .nv.constant0._Z11ddmm_kernelPdS_S_iiii --------------------------
	.section	.nv.constant0._Z11ddmm_kernelPdS_S_iiii,"a",@progbits
	.sectionflags	@""
	.align	4
.nv.constant0._Z11ddmm_kernelPdS_S_iiii:
	.zero		936


//--------------------- .nv.constant0._Z12sddmm_kernelPdPiS0_iS_S_ii --------------------------
	.section	.nv.constant0._Z12sddmm_kernelPdPiS0_iS_S_ii,"a",@progbits
	.sectionflags	@""
	.align	4
.nv.constant0._Z12sddmm_kernelPdPiS0_iS_S_ii:
	.zero		952


//--------------------- .nv.constant0._Z11spmm_kernelPdPiS0_S_S_iiii --------------------------
	.section	.nv.constant0._Z11spmm_kernelPdPiS0_S_S_iiii,"a",@progbits
	.sectionflags	@""
	.align	4
.nv.constant0._Z11spmm_kernelPdPiS0_S_S_iiii:
	.zero		952


//--------------------- SYMBOLS --------------------------

	.type		.nv.reservedSmem.offset0,@object
	.size		.nv.reservedSmem.offset0,0x4
	.type		.nv.reservedSmem.cap,@object
	.size		.nv.reservedSmem.cap,0x4
